//
// Generated by NVIDIA NVVM Compiler
//
// Compiler Build ID: CL-36424714
// Cuda compilation tools, release 13.0, V13.0.88
// Based on NVVM 20.0.0
//

.version 9.0
.target sm_100
.address_size 64

	// .globl	_Z6matmulPKfS0_Pfi
// _ZZ6matmulPKfS0_PfiE2As has been demoted
// _ZZ6matmulPKfS0_PfiE2Bs has been demoted

.visible .entry _Z6matmulPKfS0_Pfi(
	.param .u64 .ptr .align 1 _Z6matmulPKfS0_Pfi_param_0,
	.param .u64 .ptr .align 1 _Z6matmulPKfS0_Pfi_param_1,
	.param .u64 .ptr .align 1 _Z6matmulPKfS0_Pfi_param_2,
	.param .u32 _Z6matmulPKfS0_Pfi_param_3
)
{
	.reg .pred 	%p<8>;
	.reg .b32 	%r<101>;
	.reg .b32 	%f<368>;
	.reg .b64 	%rd<48>;
	// demoted variable
	.shared .align 4 .b8 _ZZ6matmulPKfS0_PfiE2As[1024];
	// demoted variable
	.shared .align 4 .b8 _ZZ6matmulPKfS0_PfiE2Bs[1024];
	ld.param.u32 	%r32, [_Z6matmulPKfS0_Pfi_param_3];
	mov.u32 	%r33, %ctaid.y;
	shl.b32 	%r34, %r33, 4;
	mov.u32 	%r1, %tid.y;
	add.s32 	%r2, %r34, %r1;
	mov.u32 	%r35, %ctaid.x;
	shl.b32 	%r3, %r35, 4;
	mov.u32 	%r4, %tid.x;
	add.s32 	%r5, %r3, %r4;
	shr.s32 	%r36, %r32, 31;
	shr.u32 	%r37, %r36, 28;
	add.s32 	%r38, %r32, %r37;
	shr.s32 	%r6, %r38, 4;
	setp.lt.s32 	%p1, %r32, 16;
	mov.f32 	%f367, 0f00000000;
	@%p1 bra 	$L__BB0_9;
	mad.lo.s32 	%r7, %r32, %r2, %r4;
	shl.b32 	%r40, %r1, 6;
	mov.u32 	%r41, _ZZ6matmulPKfS0_PfiE2As;
	add.s32 	%r8, %r41, %r40;
	add.s32 	%r42, %r6, -1;
	setp.lt.u32 	%p2, %r42, 3;
	mov.f32 	%f367, 0f00000000;
	mov.b32 	%r100, 0;
	@%p2 bra 	$L__BB0_4;
	and.b32  	%r100, %r6, 134217724;
	neg.s32 	%r98, %r100;
	add.s32 	%r97, %r7, 32;
	add.s32 	%r44, %r1, 48;
	mad.lo.s32 	%r45, %r32, %r44, %r4;
	add.s32 	%r96, %r45, %r3;
	add.s32 	%r46, %r1, 32;
	mad.lo.s32 	%r47, %r32, %r46, %r4;
	add.s32 	%r95, %r47, %r3;
	add.s32 	%r48, %r1, 16;
	mad.lo.s32 	%r49, %r32, %r48, %r4;
	add.s32 	%r94, %r49, %r3;
	mad.lo.s32 	%r50, %r1, %r32, %r4;
	add.s32 	%r93, %r50, %r3;
	mov.f32 	%f367, 0f00000000;
$L__BB0_3:
	.pragma "nounroll";
	ld.param.u64 	%rd44, [_Z6matmulPKfS0_Pfi_param_1];
	ld.param.u64 	%rd41, [_Z6matmulPKfS0_Pfi_param_0];
	add.s32 	%r51, %r97, -32;
	cvta.to.global.u64 	%rd4, %rd41;
	mul.wide.u32 	%rd5, %r51, 4;
	add.s64 	%rd6, %rd4, %rd5;
	ld.global.f32 	%f14, [%rd6];
	shl.b32 	%r53, %r4, 2;
	add.s32 	%r54, %r8, %r53;
	st.shared.f32 	[%r54], %f14;
	cvta.to.global.u64 	%rd7, %rd44;
	mul.wide.u32 	%rd8, %r93, 4;
	add.s64 	%rd9, %rd7, %rd8;
	ld.global.f32 	%f15, [%rd9];
	mov.u32 	%r56, _ZZ6matmulPKfS0_PfiE2Bs;
	add.s32 	%r57, %r56, %r53;
	add.s32 	%r58, %r57, %r40;
	st.shared.f32 	[%r58], %f15;
	bar.sync 	0;
	ld.shared.f32 	%f16, [%r8];
	ld.shared.f32 	%f17, [%r57];
	fma.rn.f32 	%f18, %f16, %f17, %f367;
	ld.shared.f32 	%f19, [%r8+4];
	ld.shared.f32 	%f20, [%r57+64];
	fma.rn.f32 	%f21, %f19, %f20, %f18;
	ld.shared.f32 	%f22, [%r8+8];
	ld.shared.f32 	%f23, [%r57+128];
	fma.rn.f32 	%f24, %f22, %f23, %f21;
	ld.shared.f32 	%f25, [%r8+12];
	ld.shared.f32 	%f26, [%r57+192];
	fma.rn.f32 	%f27, %f25, %f26, %f24;
	ld.shared.f32 	%f28, [%r8+16];
	ld.shared.f32 	%f29, [%r57+256];
	fma.rn.f32 	%f30, %f28, %f29, %f27;
	ld.shared.f32 	%f31, [%r8+20];
	ld.shared.f32 	%f32, [%r57+320];
	fma.rn.f32 	%f33, %f31, %f32, %f30;
	ld.shared.f32 	%f34, [%r8+24];
	ld.shared.f32 	%f35, [%r57+384];
	fma.rn.f32 	%f36, %f34, %f35, %f33;
	ld.shared.f32 	%f37, [%r8+28];
	ld.shared.f32 	%f38, [%r57+448];
	fma.rn.f32 	%f39, %f37, %f38, %f36;
	ld.shared.f32 	%f40, [%r8+32];
	ld.shared.f32 	%f41, [%r57+512];
	fma.rn.f32 	%f42, %f40, %f41, %f39;
	ld.shared.f32 	%f43, [%r8+36];
	ld.shared.f32 	%f44, [%r57+576];
	fma.rn.f32 	%f45, %f43, %f44, %f42;
	ld.shared.f32 	%f46, [%r8+40];
	ld.shared.f32 	%f47, [%r57+640];
	fma.rn.f32 	%f48, %f46, %f47, %f45;
	ld.shared.f32 	%f49, [%r8+44];
	ld.shared.f32 	%f50, [%r57+704];
	fma.rn.f32 	%f51, %f49, %f50, %f48;
	ld.shared.f32 	%f52, [%r8+48];
	ld.shared.f32 	%f53, [%r57+768];
	fma.rn.f32 	%f54, %f52, %f53, %f51;
	ld.shared.f32 	%f55, [%r8+52];
	ld.shared.f32 	%f56, [%r57+832];
	fma.rn.f32 	%f57, %f55, %f56, %f54;
	ld.shared.f32 	%f58, [%r8+56];
	ld.shared.f32 	%f59, [%r57+896];
	fma.rn.f32 	%f60, %f58, %f59, %f57;
	ld.shared.f32 	%f61, [%r8+60];
	ld.shared.f32 	%f62, [%r57+960];
	fma.rn.f32 	%f63, %f61, %f62, %f60;
	bar.sync 	0;
	add.s32 	%r59, %r97, -16;
	mul.wide.u32 	%rd10, %r59, 4;
	add.s64 	%rd11, %rd4, %rd10;
	ld.global.f32 	%f64, [%rd11];
	st.shared.f32 	[%r54], %f64;
	mul.wide.u32 	%rd12, %r94, 4;
	add.s64 	%rd13, %rd7, %rd12;
	ld.global.f32 	%f65, [%rd13];
	st.shared.f32 	[%r58], %f65;
	bar.sync 	0;
	ld.shared.f32 	%f66, [%r8];
	ld.shared.f32 	%f67, [%r57];
	fma.rn.f32 	%f68, %f66, %f67, %f63;
	ld.shared.f32 	%f69, [%r8+4];
	ld.shared.f32 	%f70, [%r57+64];
	fma.rn.f32 	%f71, %f69, %f70, %f68;
	ld.shared.f32 	%f72, [%r8+8];
	ld.shared.f32 	%f73, [%r57+128];
	fma.rn.f32 	%f74, %f72, %f73, %f71;
	ld.shared.f32 	%f75, [%r8+12];
	ld.shared.f32 	%f76, [%r57+192];
	fma.rn.f32 	%f77, %f75, %f76, %f74;
	ld.shared.f32 	%f78, [%r8+16];
	ld.shared.f32 	%f79, [%r57+256];
	fma.rn.f32 	%f80, %f78, %f79, %f77;
	ld.shared.f32 	%f81, [%r8+20];
	ld.shared.f32 	%f82, [%r57+320];
	fma.rn.f32 	%f83, %f81, %f82, %f80;
	ld.shared.f32 	%f84, [%r8+24];
	ld.shared.f32 	%f85, [%r57+384];
	fma.rn.f32 	%f86, %f84, %f85, %f83;
	ld.shared.f32 	%f87, [%r8+28];
	ld.shared.f32 	%f88, [%r57+448];
	fma.rn.f32 	%f89, %f87, %f88, %f86;
	ld.shared.f32 	%f90, [%r8+32];
	ld.shared.f32 	%f91, [%r57+512];
	fma.rn.f32 	%f92, %f90, %f91, %f89;
	ld.shared.f32 	%f93, [%r8+36];
	ld.shared.f32 	%f94, [%r57+576];
	fma.rn.f32 	%f95, %f93, %f94, %f92;
	ld.shared.f32 	%f96, [%r8+40];
	ld.shared.f32 	%f97, [%r57+640];
	fma.rn.f32 	%f98, %f96, %f97, %f95;
	ld.shared.f32 	%f99, [%r8+44];
	ld.shared.f32 	%f100, [%r57+704];
	fma.rn.f32 	%f101, %f99, %f100, %f98;
	ld.shared.f32 	%f102, [%r8+48];
	ld.shared.f32 	%f103, [%r57+768];
	fma.rn.f32 	%f104, %f102, %f103, %f101;
	ld.shared.f32 	%f105, [%r8+52];
	ld.shared.f32 	%f106, [%r57+832];
	fma.rn.f32 	%f107, %f105, %f106, %f104;
	ld.shared.f32 	%f108, [%r8+56];
	ld.shared.f32 	%f109, [%r57+896];
	fma.rn.f32 	%f110, %f108, %f109, %f107;
	ld.shared.f32 	%f111, [%r8+60];
	ld.shared.f32 	%f112, [%r57+960];
	fma.rn.f32 	%f113, %f111, %f112, %f110;
	bar.sync 	0;
	add.s32 	%r60, %r97, 16;
	mul.wide.u32 	%rd14, %r97, 4;
	add.s64 	%rd15, %rd4, %rd14;
	ld.global.f32 	%f114, [%rd15];
	st.shared.f32 	[%r54], %f114;
	mul.wide.u32 	%rd16, %r95, 4;
	add.s64 	%rd17, %rd7, %rd16;
	ld.global.f32 	%f115, [%rd17];
	st.shared.f32 	[%r58], %f115;
	bar.sync 	0;
	ld.shared.f32 	%f116, [%r8];
	ld.shared.f32 	%f117, [%r57];
	fma.rn.f32 	%f118, %f116, %f117, %f113;
	ld.shared.f32 	%f119, [%r8+4];
	ld.shared.f32 	%f120, [%r57+64];
	fma.rn.f32 	%f121, %f119, %f120, %f118;
	ld.shared.f32 	%f122, [%r8+8];
	ld.shared.f32 	%f123, [%r57+128];
	fma.rn.f32 	%f124, %f122, %f123, %f121;
	ld.shared.f32 	%f125, [%r8+12];
	ld.shared.f32 	%f126, [%r57+192];
	fma.rn.f32 	%f127, %f125, %f126, %f124;
	ld.shared.f32 	%f128, [%r8+16];
	ld.shared.f32 	%f129, [%r57+256];
	fma.rn.f32 	%f130, %f128, %f129, %f127;
	ld.shared.f32 	%f131, [%r8+20];
	ld.shared.f32 	%f132, [%r57+320];
	fma.rn.f32 	%f133, %f131, %f132, %f130;
	ld.shared.f32 	%f134, [%r8+24];
	ld.shared.f32 	%f135, [%r57+384];
	fma.rn.f32 	%f136, %f134, %f135, %f133;
	ld.shared.f32 	%f137, [%r8+28];
	ld.shared.f32 	%f138, [%r57+448];
	fma.rn.f32 	%f139, %f137, %f138, %f136;
	ld.shared.f32 	%f140, [%r8+32];
	ld.shared.f32 	%f141, [%r57+512];
	fma.rn.f32 	%f142, %f140, %f141, %f139;
	ld.shared.f32 	%f143, [%r8+36];
	ld.shared.f32 	%f144, [%r57+576];
	fma.rn.f32 	%f145, %f143, %f144, %f142;
	ld.shared.f32 	%f146, [%r8+40];
	ld.shared.f32 	%f147, [%r57+640];
	fma.rn.f32 	%f148, %f146, %f147, %f145;
	ld.shared.f32 	%f149, [%r8+44];
	ld.shared.f32 	%f150, [%r57+704];
	fma.rn.f32 	%f151, %f149, %f150, %f148;
	ld.shared.f32 	%f152, [%r8+48];
	ld.shared.f32 	%f153, [%r57+768];
	fma.rn.f32 	%f154, %f152, %f153, %f151;
	ld.shared.f32 	%f155, [%r8+52];
	ld.shared.f32 	%f156, [%r57+832];
	fma.rn.f32 	%f157, %f155, %f156, %f154;
	ld.shared.f32 	%f158, [%r8+56];
	ld.shared.f32 	%f159, [%r57+896];
	fma.rn.f32 	%f160, %f158, %f159, %f157;
	ld.shared.f32 	%f161, [%r8+60];
	ld.shared.f32 	%f162, [%r57+960];
	fma.rn.f32 	%f163, %f161, %f162, %f160;
	bar.sync 	0;
	mul.wide.u32 	%rd18, %r60, 4;
	add.s64 	%rd19, %rd4, %rd18;
	ld.global.f32 	%f164, [%rd19];
	st.shared.f32 	[%r54], %f164;
	mul.wide.u32 	%rd20, %r96, 4;
	add.s64 	%rd21, %rd7, %rd20;
	ld.global.f32 	%f165, [%rd21];
	st.shared.f32 	[%r58], %f165;
	bar.sync 	0;
	ld.shared.f32 	%f166, [%r8];
	ld.shared.f32 	%f167, [%r57];
	fma.rn.f32 	%f168, %f166, %f167, %f163;
	ld.shared.f32 	%f169, [%r8+4];
	ld.shared.f32 	%f170, [%r57+64];
	fma.rn.f32 	%f171, %f169, %f170, %f168;
	ld.shared.f32 	%f172, [%r8+8];
	ld.shared.f32 	%f173, [%r57+128];
	fma.rn.f32 	%f174, %f172, %f173, %f171;
	ld.shared.f32 	%f175, [%r8+12];
	ld.shared.f32 	%f176, [%r57+192];
	fma.rn.f32 	%f177, %f175, %f176, %f174;
	ld.shared.f32 	%f178, [%r8+16];
	ld.shared.f32 	%f179, [%r57+256];
	fma.rn.f32 	%f180, %f178, %f179, %f177;
	ld.shared.f32 	%f181, [%r8+20];
	ld.shared.f32 	%f182, [%r57+320];
	fma.rn.f32 	%f183, %f181, %f182, %f180;
	ld.shared.f32 	%f184, [%r8+24];
	ld.shared.f32 	%f185, [%r57+384];
	fma.rn.f32 	%f186, %f184, %f185, %f183;
	ld.shared.f32 	%f187, [%r8+28];
	ld.shared.f32 	%f188, [%r57+448];
	fma.rn.f32 	%f189, %f187, %f188, %f186;
	ld.shared.f32 	%f190, [%r8+32];
	ld.shared.f32 	%f191, [%r57+512];
	fma.rn.f32 	%f192, %f190, %f191, %f189;
	ld.shared.f32 	%f193, [%r8+36];
	ld.shared.f32 	%f194, [%r57+576];
	fma.rn.f32 	%f195, %f193, %f194, %f192;
	ld.shared.f32 	%f196, [%r8+40];
	ld.shared.f32 	%f197, [%r57+640];
	fma.rn.f32 	%f198, %f196, %f197, %f195;
	ld.shared.f32 	%f199, [%r8+44];
	ld.shared.f32 	%f200, [%r57+704];
	fma.rn.f32 	%f201, %f199, %f200, %f198;
	ld.shared.f32 	%f202, [%r8+48];
	ld.shared.f32 	%f203, [%r57+768];
	fma.rn.f32 	%f204, %f202, %f203, %f201;
	ld.shared.f32 	%f205, [%r8+52];
	ld.shared.f32 	%f206, [%r57+832];
	fma.rn.f32 	%f207, %f205, %f206, %f204;
	ld.shared.f32 	%f208, [%r8+56];
	ld.shared.f32 	%f209, [%r57+896];
	fma.rn.f32 	%f210, %f208, %f209, %f207;
	ld.shared.f32 	%f211, [%r8+60];
	ld.shared.f32 	%f212, [%r57+960];
	fma.rn.f32 	%f367, %f211, %f212, %f210;
	bar.sync 	0;
	add.s32 	%r98, %r98, 4;
	add.s32 	%r97, %r97, 64;
	shl.b32 	%r61, %r32, 6;
	add.s32 	%r96, %r96, %r61;
	add.s32 	%r95, %r95, %r61;
	add.s32 	%r94, %r94, %r61;
	add.s32 	%r93, %r93, %r61;
	setp.ne.s32 	%p3, %r98, 0;
	@%p3 bra 	$L__BB0_3;
$L__BB0_4:
	and.b32  	%r29, %r6, 3;
	setp.eq.s32 	%p4, %r29, 0;
	@%p4 bra 	$L__BB0_9;
	setp.eq.s32 	%p5, %r29, 1;
	@%p5 bra 	$L__BB0_7;
	ld.param.u64 	%rd45, [_Z6matmulPKfS0_Pfi_param_1];
	ld.param.u64 	%rd42, [_Z6matmulPKfS0_Pfi_param_0];
	shl.b32 	%r62, %r100, 4;
	add.s32 	%r63, %r7, %r62;
	cvta.to.global.u64 	%rd22, %rd42;
	mul.wide.u32 	%rd23, %r63, 4;
	add.s64 	%rd24, %rd22, %rd23;
	ld.global.f32 	%f214, [%rd24];
	shl.b32 	%r65, %r4, 2;
	add.s32 	%r66, %r8, %r65;
	st.shared.f32 	[%r66], %f214;
	add.s32 	%r67, %r62, %r1;
	mad.lo.s32 	%r68, %r67, %r32, %r5;
	cvta.to.global.u64 	%rd25, %rd45;
	mul.wide.u32 	%rd26, %r68, 4;
	add.s64 	%rd27, %rd25, %rd26;
	ld.global.f32 	%f215, [%rd27];
	mov.u32 	%r70, _ZZ6matmulPKfS0_PfiE2Bs;
	add.s32 	%r71, %r70, %r65;
	add.s32 	%r72, %r71, %r40;
	st.shared.f32 	[%r72], %f215;
	bar.sync 	0;
	ld.shared.f32 	%f216, [%r8];
	ld.shared.f32 	%f217, [%r71];
	fma.rn.f32 	%f218, %f216, %f217, %f367;
	ld.shared.f32 	%f219, [%r8+4];
	ld.shared.f32 	%f220, [%r71+64];
	fma.rn.f32 	%f221, %f219, %f220, %f218;
	ld.shared.f32 	%f222, [%r8+8];
	ld.shared.f32 	%f223, [%r71+128];
	fma.rn.f32 	%f224, %f222, %f223, %f221;
	ld.shared.f32 	%f225, [%r8+12];
	ld.shared.f32 	%f226, [%r71+192];
	fma.rn.f32 	%f227, %f225, %f226, %f224;
	ld.shared.f32 	%f228, [%r8+16];
	ld.shared.f32 	%f229, [%r71+256];
	fma.rn.f32 	%f230, %f228, %f229, %f227;
	ld.shared.f32 	%f231, [%r8+20];
	ld.shared.f32 	%f232, [%r71+320];
	fma.rn.f32 	%f233, %f231, %f232, %f230;
	ld.shared.f32 	%f234, [%r8+24];
	ld.shared.f32 	%f235, [%r71+384];
	fma.rn.f32 	%f236, %f234, %f235, %f233;
	ld.shared.f32 	%f237, [%r8+28];
	ld.shared.f32 	%f238, [%r71+448];
	fma.rn.f32 	%f239, %f237, %f238, %f236;
	ld.shared.f32 	%f240, [%r8+32];
	ld.shared.f32 	%f241, [%r71+512];
	fma.rn.f32 	%f242, %f240, %f241, %f239;
	ld.shared.f32 	%f243, [%r8+36];
	ld.shared.f32 	%f244, [%r71+576];
	fma.rn.f32 	%f245, %f243, %f244, %f242;
	ld.shared.f32 	%f246, [%r8+40];
	ld.shared.f32 	%f247, [%r71+640];
	fma.rn.f32 	%f248, %f246, %f247, %f245;
	ld.shared.f32 	%f249, [%r8+44];
	ld.shared.f32 	%f250, [%r71+704];
	fma.rn.f32 	%f251, %f249, %f250, %f248;
	ld.shared.f32 	%f252, [%r8+48];
	ld.shared.f32 	%f253, [%r71+768];
	fma.rn.f32 	%f254, %f252, %f253, %f251;
	ld.shared.f32 	%f255, [%r8+52];
	ld.shared.f32 	%f256, [%r71+832];
	fma.rn.f32 	%f257, %f255, %f256, %f254;
	ld.shared.f32 	%f258, [%r8+56];
	ld.shared.f32 	%f259, [%r71+896];
	fma.rn.f32 	%f260, %f258, %f259, %f257;
	ld.shared.f32 	%f261, [%r8+60];
	ld.shared.f32 	%f262, [%r71+960];
	fma.rn.f32 	%f263, %f261, %f262, %f260;
	bar.sync 	0;
	add.s32 	%r73, %r63, 16;
	mul.wide.u32 	%rd28, %r73, 4;
	add.s64 	%rd29, %rd22, %rd28;
	ld.global.f32 	%f264, [%rd29];
	st.shared.f32 	[%r66], %f264;
	add.s32 	%r74, %r67, 16;
	mad.lo.s32 	%r75, %r74, %r32, %r5;
	mul.wide.u32 	%rd30, %r75, 4;
	add.s64 	%rd31, %rd25, %rd30;
	ld.global.f32 	%f265, [%rd31];
	st.shared.f32 	[%r72], %f265;
	bar.sync 	0;
	ld.shared.f32 	%f266, [%r8];
	ld.shared.f32 	%f267, [%r71];
	fma.rn.f32 	%f268, %f266, %f267, %f263;
	ld.shared.f32 	%f269, [%r8+4];
	ld.shared.f32 	%f270, [%r71+64];
	fma.rn.f32 	%f271, %f269, %f270, %f268;
	ld.shared.f32 	%f272, [%r8+8];
	ld.shared.f32 	%f273, [%r71+128];
	fma.rn.f32 	%f274, %f272, %f273, %f271;
	ld.shared.f32 	%f275, [%r8+12];
	ld.shared.f32 	%f276, [%r71+192];
	fma.rn.f32 	%f277, %f275, %f276, %f274;
	ld.shared.f32 	%f278, [%r8+16];
	ld.shared.f32 	%f279, [%r71+256];
	fma.rn.f32 	%f280, %f278, %f279, %f277;
	ld.shared.f32 	%f281, [%r8+20];
	ld.shared.f32 	%f282, [%r71+320];
	fma.rn.f32 	%f283, %f281, %f282, %f280;
	ld.shared.f32 	%f284, [%r8+24];
	ld.shared.f32 	%f285, [%r71+384];
	fma.rn.f32 	%f286, %f284, %f285, %f283;
	ld.shared.f32 	%f287, [%r8+28];
	ld.shared.f32 	%f288, [%r71+448];
	fma.rn.f32 	%f289, %f287, %f288, %f286;
	ld.shared.f32 	%f290, [%r8+32];
	ld.shared.f32 	%f291, [%r71+512];
	fma.rn.f32 	%f292, %f290, %f291, %f289;
	ld.shared.f32 	%f293, [%r8+36];
	ld.shared.f32 	%f294, [%r71+576];
	fma.rn.f32 	%f295, %f293, %f294, %f292;
	ld.shared.f32 	%f296, [%r8+40];
	ld.shared.f32 	%f297, [%r71+640];
	fma.rn.f32 	%f298, %f296, %f297, %f295;
	ld.shared.f32 	%f299, [%r8+44];
	ld.shared.f32 	%f300, [%r71+704];
	fma.rn.f32 	%f301, %f299, %f300, %f298;
	ld.shared.f32 	%f302, [%r8+48];
	ld.shared.f32 	%f303, [%r71+768];
	fma.rn.f32 	%f304, %f302, %f303, %f301;
	ld.shared.f32 	%f305, [%r8+52];
	ld.shared.f32 	%f306, [%r71+832];
	fma.rn.f32 	%f307, %f305, %f306, %f304;
	ld.shared.f32 	%f308, [%r8+56];
	ld.shared.f32 	%f309, [%r71+896];
	fma.rn.f32 	%f310, %f308, %f309, %f307;
	ld.shared.f32 	%f311, [%r8+60];
	ld.shared.f32 	%f312, [%r71+960];
	fma.rn.f32 	%f367, %f311, %f312, %f310;
	bar.sync 	0;
	add.s32 	%r100, %r100, 2;
$L__BB0_7:
	and.b32  	%r76, %r6, 1;
	setp.eq.b32 	%p6, %r76, 1;
	not.pred 	%p7, %p6;
	@%p7 bra 	$L__BB0_9;
	ld.param.u64 	%rd46, [_Z6matmulPKfS0_Pfi_param_1];
	ld.param.u64 	%rd43, [_Z6matmulPKfS0_Pfi_param_0];
	shl.b32 	%r77, %r100, 4;
	add.s32 	%r78, %r7, %r77;
	cvta.to.global.u64 	%rd32, %rd43;
	mul.wide.u32 	%rd33, %r78, 4;
	add.s64 	%rd34, %rd32, %rd33;
	ld.global.f32 	%f313, [%rd34];
	shl.b32 	%r80, %r4, 2;
	add.s32 	%r81, %r8, %r80;
	st.shared.f32 	[%r81], %f313;
	add.s32 	%r82, %r77, %r1;
	mad.lo.s32 	%r83, %r82, %r32, %r5;
	cvta.to.global.u64 	%rd35, %rd46;
	mul.wide.u32 	%rd36, %r83, 4;
	add.s64 	%rd37, %rd35, %rd36;
	ld.global.f32 	%f314, [%rd37];
	mov.u32 	%r85, _ZZ6matmulPKfS0_PfiE2Bs;
	add.s32 	%r86, %r85, %r80;
	add.s32 	%r87, %r86, %r40;
	st.shared.f32 	[%r87], %f314;
	bar.sync 	0;
	ld.shared.f32 	%f315, [%r8];
	ld.shared.f32 	%f316, [%r86];
	fma.rn.f32 	%f317, %f315, %f316, %f367;
	ld.shared.f32 	%f318, [%r8+4];
	ld.shared.f32 	%f319, [%r86+64];
	fma.rn.f32 	%f320, %f318, %f319, %f317;
	ld.shared.f32 	%f321, [%r8+8];
	ld.shared.f32 	%f322, [%r86+128];
	fma.rn.f32 	%f323, %f321, %f322, %f320;
	ld.shared.f32 	%f324, [%r8+12];
	ld.shared.f32 	%f325, [%r86+192];
	fma.rn.f32 	%f326, %f324, %f325, %f323;
	ld.shared.f32 	%f327, [%r8+16];
	ld.shared.f32 	%f328, [%r86+256];
	fma.rn.f32 	%f329, %f327, %f328, %f326;
	ld.shared.f32 	%f330, [%r8+20];
	ld.shared.f32 	%f331, [%r86+320];
	fma.rn.f32 	%f332, %f330, %f331, %f329;
	ld.shared.f32 	%f333, [%r8+24];
	ld.shared.f32 	%f334, [%r86+384];
	fma.rn.f32 	%f335, %f333, %f334, %f332;
	ld.shared.f32 	%f336, [%r8+28];
	ld.shared.f32 	%f337, [%r86+448];
	fma.rn.f32 	%f338, %f336, %f337, %f335;
	ld.shared.f32 	%f339, [%r8+32];
	ld.shared.f32 	%f340, [%r86+512];
	fma.rn.f32 	%f341, %f339, %f340, %f338;
	ld.shared.f32 	%f342, [%r8+36];
	ld.shared.f32 	%f343, [%r86+576];
	fma.rn.f32 	%f344, %f342, %f343, %f341;
	ld.shared.f32 	%f345, [%r8+40];
	ld.shared.f32 	%f346, [%r86+640];
	fma.rn.f32 	%f347, %f345, %f346, %f344;
	ld.shared.f32 	%f348, [%r8+44];
	ld.shared.f32 	%f349, [%r86+704];
	fma.rn.f32 	%f350, %f348, %f349, %f347;
	ld.shared.f32 	%f351, [%r8+48];
	ld.shared.f32 	%f352, [%r86+768];
	fma.rn.f32 	%f353, %f351, %f352, %f350;
	ld.shared.f32 	%f354, [%r8+52];
	ld.shared.f32 	%f355, [%r86+832];
	fma.rn.f32 	%f356, %f354, %f355, %f353;
	ld.shared.f32 	%f357, [%r8+56];
	ld.shared.f32 	%f358, [%r86+896];
	fma.rn.f32 	%f359, %f357, %f358, %f356;
	ld.shared.f32 	%f360, [%r8+60];
	ld.shared.f32 	%f361, [%r86+960];
	fma.rn.f32 	%f367, %f360, %f361, %f359;
	bar.sync 	0;
$L__BB0_9:
	ld.param.u64 	%rd47, [_Z6matmulPKfS0_Pfi_param_2];
	cvta.to.global.u64 	%rd38, %rd47;
	mad.lo.s32 	%r92, %r32, %r2, %r5;
	mul.wide.s32 	%rd39, %r92, 4;
	add.s64 	%rd40, %rd38, %rd39;
	st.global.f32 	[%rd40], %f367;
	ret;

}


// ===== COMPILED SASS (sm_100) =====

	.target	sm_100

	.elftype	@"ET_EXEC"


//--------------------- .note.nv.tkinfo           --------------------------
	.section	.note.nv.tkinfo,"",@"SHT_NOTE"
	.sectionflags	@"SHF_NOTE_NV_TKINFO"
	.tkinfo
        /*0018*/ 	.word	0x00000002
        /*0030*/ 	.string	""
        /*0030*/ 	.string	"ptxas"
        /*0030*/ 	.string	"Cuda compilation tools, release 13.0, V13.0.88"
        /*0030*/ 	.string	"Build cuda_13.0.r13.0/compiler.36424714_0"
        /*0030*/ 	.string	"-arch sm_100 -m 64 "



//--------------------- .note.nv.cuinfo           --------------------------
	.section	.note.nv.cuinfo,"",@"SHT_NOTE"
	.sectionflags	@"SHF_NOTE_NV_CUINFO"
        /*0018*/ 	.short	0x0002
        /*001a*/ 	.short	0x0064
        /*001c*/ 	.short	0x0082
	.zero		2


//--------------------- .nv.info                  --------------------------
	.section	.nv.info,"",@"SHT_CUDA_INFO"
	.align	4


	//----- nvinfo : EIATTR_REGCOUNT
	.align		4
        /*0000*/ 	.byte	0x04, 0x2f
        /*0002*/ 	.short	(.L_1 - .L_0)
	.align		4
.L_0:
        /*0004*/ 	.word	index@(_Z6matmulPKfS0_Pfi)
        /*0008*/ 	.word	0x00000028


	//----- nvinfo : EIATTR_FRAME_SIZE
	.align		4
.L_1:
        /*000c*/ 	.byte	0x04, 0x11
        /*000e*/ 	.short	(.L_3 - .L_2)
	.align		4
.L_2:
        /*0010*/ 	.word	index@(_Z6matmulPKfS0_Pfi)
        /*0014*/ 	.word	0x00000000


	//----- nvinfo : EIATTR_MIN_STACK_SIZE
	.align		4
.L_3:
        /*0018*/ 	.byte	0x04, 0x12
        /*001a*/ 	.short	(.L_5 - .L_4)
	.align		4
.L_4:
        /*001c*/ 	.word	index@(_Z6matmulPKfS0_Pfi)
        /*0020*/ 	.word	0x00000000
.L_5:


//--------------------- .nv.compat                --------------------------
	.section	.nv.compat,"",@"SHT_CUDA_COMPAT_INFO"
	.align	4
        /*0000*/ 	.byte	0x02, 0x09, 0x00, 0x00, 0x02, 0x02, 0x01, 0x00, 0x02, 0x05, 0x05, 0x00, 0x03, 0x07, 0x01, 0x01
        /*0010*/ 	.byte	0x02, 0x03, 0x00, 0x00, 0x02, 0x06, 0x01, 0x00, 0x04, 0x0b, 0x08, 0x00, 0x09, 0x00, 0x00, 0x00
        /*0020*/ 	.byte	0x00, 0x00, 0x00, 0x00


//--------------------- .nv.info._Z6matmulPKfS0_Pfi --------------------------
	.section	.nv.info._Z6matmulPKfS0_Pfi,"",@"SHT_CUDA_INFO"
	.sectionflags	@""
	.align	4


	//----- nvinfo : EIATTR_CUDA_API_VERSION
	.align		4
        /*0000*/ 	.byte	0x04, 0x37
        /*0002*/ 	.short	(.L_7 - .L_6)
.L_6:
        /*0004*/ 	.word	0x00000082


	//----- nvinfo : EIATTR_KPARAM_INFO
	.align		4
.L_7:
        /*0008*/ 	.byte	0x04, 0x17
        /*000a*/ 	.short	(.L_9 - .L_8)
.L_8:
        /*000c*/ 	.word	0x00000000
        /*0010*/ 	.short	0x0003
        /*0012*/ 	.short	0x0018
        /*0014*/ 	.byte	0x00, 0xf0, 0x11, 0x00


	//----- nvinfo : EIATTR_KPARAM_INFO
	.align		4
.L_9:
        /*0018*/ 	.byte	0x04, 0x17
        /*001a*/ 	.short	(.L_11 - .L_10)
.L_10:
        /*001c*/ 	.word	0x00000000
        /*0020*/ 	.short	0x0002
        /*0022*/ 	.short	0x0010
        /*0024*/ 	.byte	0x00, 0xf5, 0x21, 0x00


	//----- nvinfo : EIATTR_KPARAM_INFO
	.align		4
.L_11:
        /*0028*/ 	.byte	0x04, 0x17
        /*002a*/ 	.short	(.L_13 - .L_12)
.L_12:
        /*002c*/ 	.word	0x00000000
        /*0030*/ 	.short	0x0001
        /*0032*/ 	.short	0x0008
        /*0034*/ 	.byte	0x00, 0xf5, 0x21, 0x00


	//----- nvinfo : EIATTR_KPARAM_INFO
	.align		4
.L_13:
        /*0038*/ 	.byte	0x04, 0x17
        /*003a*/ 	.short	(.L_15 - .L_14)
.L_14:
        /*003c*/ 	.word	0x00000000
        /*0040*/ 	.short	0x0000
        /*0042*/ 	.short	0x0000
        /*0044*/ 	.byte	0x00, 0xf5, 0x21, 0x00


	//----- nvinfo : EIATTR_SPARSE_MMA_MASK
	.align		4
.L_15:
        /*0048*/ 	.byte	0x03, 0x50
        /*004a*/ 	.short	0x0000


	//----- nvinfo : EIATTR_MAXREG_COUNT
	.align		4
        /*004c*/ 	.byte	0x03, 0x1b
        /*004e*/ 	.short	0x00ff


	//----- nvinfo : EIATTR_NUM_BARRIERS
	.align		4
        /*0050*/ 	.byte	0x02, 0x4c
        /*0052*/ 	.byte	0x01
	.zero		1


	//----- nvinfo : EIATTR_MERCURY_ISA_VERSION
	.align		4
        /*0054*/ 	.byte	0x03, 0x5f
        /*0056*/ 	.short	0x0101


	//----- nvinfo : EIATTR_VRC_CTA_INIT_COUNT
	.align		4
        /*0058*/ 	.byte	0x02, 0x4a
	.zero		1
	.zero		1


	//----- nvinfo : EIATTR_EXIT_INSTR_OFFSETS
	.align		4
        /*005c*/ 	.byte	0x04, 0x1c
        /*005e*/ 	.short	(.L_17 - .L_16)


	//   ....[0]....
.L_16:
        /*0060*/ 	.word	0x00001910


	//----- nvinfo : EIATTR_CBANK_PARAM_SIZE
	.align		4
.L_17:
        /*0064*/ 	.byte	0x03, 0x19
        /*0066*/ 	.short	0x001c


	//----- nvinfo : EIATTR_PARAM_CBANK
	.align		4
        /*0068*/ 	.byte	0x04, 0x0a
        /*006a*/ 	.short	(.L_19 - .L_18)
	.align		4
.L_18:
        /*006c*/ 	.word	index@(.nv.constant0._Z6matmulPKfS0_Pfi)
        /*0070*/ 	.short	0x0380
        /*0072*/ 	.short	0x001c


	//----- nvinfo : EIATTR_SW_WAR
	.align		4
.L_19:
        /*0074*/ 	.byte	0x04, 0x36
        /*0076*/ 	.short	(.L_21 - .L_20)
.L_20:
        /*0078*/ 	.word	0x00000008
.L_21:


//--------------------- .nv.callgraph             --------------------------
	.section	.nv.callgraph,"",@"SHT_CUDA_CALLGRAPH"
	.align	4
	.sectionentsize	8
	.align		4
        /*0000*/ 	.word	0x00000000
	.align		4
        /*0004*/ 	.word	0xffffffff
	.align		4
        /*0008*/ 	.word	0x00000000
	.align		4
        /*000c*/ 	.word	0xfffffffe
	.align		4
        /*0010*/ 	.word	0x00000000
	.align		4
        /*0014*/ 	.word	0xfffffffd
	.align		4
        /*0018*/ 	.word	0x00000000
	.align		4
        /*001c*/ 	.word	0xfffffffc


//--------------------- .text._Z6matmulPKfS0_Pfi  --------------------------
	.section	.text._Z6matmulPKfS0_Pfi,"ax",@progbits
	.align	128
        .global         _Z6matmulPKfS0_Pfi
        .type           _Z6matmulPKfS0_Pfi,@function
        .size           _Z6matmulPKfS0_Pfi,(.L_x_5 - _Z6matmulPKfS0_Pfi)
        .other          _Z6matmulPKfS0_Pfi,@"STO_CUDA_ENTRY STV_DEFAULT"
_Z6matmulPKfS0_Pfi:
.text._Z6matmulPKfS0_Pfi:
[----:B------:R-:W-:Y:S08]  /*0000*/  LDC R1, c[0x0][0x37c] ;  /* 0x0000df00ff017b82 */ /* 0x000ff00000000800 */
[----:B------:R-:W0:Y:S01]  /*0010*/  LDC R5, c[0x0][0x398] ;  /* 0x0000e600ff057b82 */ /* 0x000e220000000800 */
[----:B------:R-:W1:Y:S01]  /*0020*/  S2R R6, SR_CTAID.Y ;  /* 0x0000000000067919 */ /* 0x000e620000002600 */
[----:B------:R-:W2:Y:S01]  /*0030*/  LDCU.64 UR8, c[0x0][0x358] ;  /* 0x00006b00ff0877ac */ /* 0x000ea20008000a00 */
[----:B------:R-:W-:Y:S01]  /*0040*/  HFMA2 R31, -RZ, RZ, 0, 0 ;  /* 0x00000000ff1f7431 */ /* 0x000fe200000001ff */
[----:B------:R-:W1:Y:S01]  /*0050*/  S2R R3, SR_TID.Y ;  /* 0x0000000000037919 */ /* 0x000e620000002200 */
[----:B------:R-:W3:Y:S01]  /*0060*/  S2R R11, SR_CTAID.X ;  /* 0x00000000000b7919 */ /* 0x000ee20000002500 */
[----:B------:R-:W3:Y:S01]  /*0070*/  S2R R2, SR_TID.X ;  /* 0x0000000000027919 */ /* 0x000ee20000002100 */
[----:B0-----:R-:W-:-:S02]  /*0080*/  ISETP.GE.AND P0, PT, R5, 0x10, PT ;  /* 0x000000100500780c */ /* 0x001fc40003f06270 */
[----:B------:R-:W-:-:S04]  /*0090*/  SHF.R.S32.HI R0, RZ, 0x1f, R5 ;  /* 0x0000001fff007819 */ /* 0x000fc80000011405 */
[----:B------:R-:W-:Y:S02]  /*00a0*/  LEA.HI R0, R0, R5, RZ, 0x4 ;  /* 0x0000000500007211 */ /* 0x000fe400078f20ff */
[----:B-1----:R-:W-:Y:S02]  /*00b0*/  LEA R6, R6, R3, 0x4 ;  /* 0x0000000306067211 */ /* 0x002fe400078e20ff */
[----:B---3--:R-:W-:-:S03]  /*00c0*/  LEA R4, R11, R2, 0x4 ;  /* 0x000000020b047211 */ /* 0x008fc600078e20ff */
[----:B--2---:R-:W-:Y:S05]  /*00d0*/  @!P0 BRA `(.L_x_0) ;  /* 0x0000001400fc8947 */ /* 0x004fea0003800000 */
[----:B------:R-:W0:Y:S01]  /*00e0*/  S2UR UR6, SR_CgaCtaId ;  /* 0x00000000000679c3 */ /* 0x000e220000008800 */
[----:B------:R-:W-:Y:S01]  /*00f0*/  SHF.R.S32.HI R29, RZ, 0x4, R0 ;  /* 0x00000004ff1d7819 */ /* 0x000fe20000011400 */
[----:B------:R-:W-:Y:S01]  /*0100*/  UMOV UR4, 0x400 ;  /* 0x0000040000047882 */ /* 0x000fe20000000000 */
[----:B------:R-:W-:Y:S01]  /*0110*/  IMAD R21, R6, R5, R2 ;  /* 0x0000000506157224 */ /* 0x000fe200078e0202 */
[----:B------:R-:W-:Y:S02]  /*0120*/  MOV R31, RZ ;  /* 0x000000ff001f7202 */ /* 0x000fe40000000f00 */
[----:B------:R-:W-:-:S04]  /*0130*/  IADD3 R0, PT, PT, R29, -0x1, RZ ;  /* 0xffffffff1d007810 */ /* 0x000fc80007ffe0ff */
[----:B------:R-:W-:Y:S02]  /*0140*/  ISETP.GE.U32.AND P0, PT, R0, 0x3, PT ;  /* 0x000000030000780c */ /* 0x000fe40003f06070 */
[----:B------:R-:W-:Y:S01]  /*0150*/  MOV R0, RZ ;  /* 0x000000ff00007202 */ /* 0x000fe20000000f00 */
[----:B0-----:R-:W-:-:S06]  /*0160*/  ULEA UR5, UR6, UR4, 0x18 ;  /* 0x0000000406057291 */ /* 0x001fcc000f8ec0ff */
[----:B------:R-:W-:-:S04]  /*0170*/  LEA R7, R3, UR5, 0x6 ;  /* 0x0000000503077c11 */ /* 0x000fc8000f8e30ff */
[----:B------:R-:W-:Y:S05]  /*0180*/  @!P0 BRA `(.L_x_1) ;  /* 0x0000000c00448947 */ /* 0x000fea0003800000 */
[C---:B------:R-:W-:Y:S01]  /*0190*/  IADD3 R0, PT, PT, R3.reuse, 0x30, RZ ;  /* 0x0000003003007810 */ /* 0x040fe20007ffe0ff */
[----:B------:R-:W-:Y:S01]  /*01a0*/  UIADD3 UR5, UPT, UPT, UR4, 0x400, URZ ;  /* 0x0000040004057890 */ /* 0x000fe2000fffe0ff */
[C---:B------:R-:W-:Y:S01]  /*01b0*/  IADD3 R8, PT, PT, R3.reuse, 0x20, RZ ;  /* 0x0000002003087810 */ /* 0x040fe20007ffe0ff */
[CCC-:B------:R-:W-:Y:S01]  /*01c0*/  IMAD R24, R3.reuse, R5.reuse, R2.reuse ;  /* 0x0000000503187224 */ /* 0x1c0fe200078e0202 */
[----:B------:R-:W-:Y:S01]  /*01d0*/  IADD3 R9, PT, PT, R3, 0x10, RZ ;  /* 0x0000001003097810 */ /* 0x000fe20007ffe0ff */
[-CC-:B------:R-:W-:Y:S01]  /*01e0*/  IMAD R0, R0, R5.reuse, R2.reuse ;  /* 0x0000000500007224 */ /* 0x180fe200078e0202 */
[----:B------:R-:W-:Y:S01]  /*01f0*/  ULEA UR5, UR6, UR5, 0x18 ;  /* 0x0000000506057291 */ /* 0x000fe2000f8ec0ff */
[-CC-:B------:R-:W-:Y:S01]  /*0200*/  IMAD R8, R8, R5.reuse, R2.reuse ;  /* 0x0000000508087224 */ /* 0x180fe200078e0202 */
[----:B------:R-:W-:Y:S01]  /*0210*/  LEA R24, R11, R24, 0x4 ;  /* 0x000000180b187211 */ /* 0x000fe200078e20ff */
[----:B------:R-:W-:Y:S01]  /*0220*/  IMAD R9, R9, R5, R2 ;  /* 0x0000000509097224 */ /* 0x000fe200078e0202 */
[----:B------:R-:W-:-:S02]  /*0230*/  LEA R30, R11, R0, 0x4 ;  /* 0x000000000b1e7211 */ /* 0x000fc400078e20ff */
[----:B------:R-:W-:Y:S02]  /*0240*/  LOP3.LUT R0, R29, 0x7fffffc, RZ, 0xc0, !PT ;  /* 0x07fffffc1d007812 */ /* 0x000fe400078ec0ff */
[----:B------:R-:W-:Y:S02]  /*0250*/  LEA R22, R2, UR5, 0x2 ;  /* 0x0000000502167c11 */ /* 0x000fe4000f8e10ff */
[C---:B------:R-:W-:Y:S02]  /*0260*/  LEA R28, R11.reuse, R8, 0x4 ;  /* 0x000000080b1c7211 */ /* 0x040fe400078e20ff */
[----:B------:R-:W-:Y:S02]  /*0270*/  LEA R26, R11, R9, 0x4 ;  /* 0x000000090b1a7211 */ /* 0x000fe400078e20ff */
[----:B------:R-:W-:Y:S02]  /*0280*/  IADD3 R25, PT, PT, R21, 0x20, RZ ;  /* 0x0000002015197810 */ /* 0x000fe40007ffe0ff */
[----:B------:R-:W-:-:S02]  /*0290*/  MOV R31, RZ ;  /* 0x000000ff001f7202 */ /* 0x000fc40000000f00 */
[----:B------:R-:W-:Y:S02]  /*02a0*/  LEA R23, R2, R7, 0x2 ;  /* 0x0000000702177211 */ /* 0x000fe400078e10ff */
[----:B------:R-:W-:Y:S02]  /*02b0*/  IADD3 R27, PT, PT, -R0, RZ, RZ ;  /* 0x000000ff001b7210 */ /* 0x000fe40007ffe1ff */
[----:B------:R-:W-:-:S07]  /*02c0*/  LEA R20, R3, R22, 0x6 ;  /* 0x0000001603147211 */ /* 0x000fce00078e30ff */
.L_x_2:
[----:B------:R-:W0:Y:S01]  /*02d0*/  LDC.64 R18, c[0x0][0x380] ;  /* 0x0000e000ff127b82 */ /* 0x000e220000000a00 */
[----:B------:R-:W-:-:S07]  /*02e0*/  IADD3 R11, PT, PT, R25, -0x20, RZ ;  /* 0xffffffe0190b7810 */ /* 0x000fce0007ffe0ff */
[----:B------:R-:W1:Y:S01]  /*02f0*/  LDC.64 R16, c[0x0][0x388] ;  /* 0x0000e200ff107b82 */ /* 0x000e620000000a00 */
[----:B0-----:R-:W-:-:S06]  /*0300*/  IMAD.WIDE.U32 R10, R11, 0x4, R18 ;  /* 0x000000040b0a7825 */ /* 0x001fcc00078e0012 */
[----:B------:R-:W2:Y:S01]  /*0310*/  LDG.E R10, desc[UR8][R10.64] ;  /* 0x000000080a0a7981 */ /* 0x000ea2000c1e1900 */
[----:B-1----:R-:W-:-:S05]  /*0320*/  IMAD.WIDE.U32 R8, R24, 0x4, R16 ;  /* 0x0000000418087825 */ /* 0x002fca00078e0010 */
[----:B------:R-:W3:Y:S04]  /*0330*/  LDG.E R35, desc[UR8][R8.64] ;  /* 0x0000000808237981 */ /* 0x000ee8000c1e1900 */
[----:B--2---:R-:W-:Y:S04]  /*0340*/  STS [R23], R10 ;  /* 0x0000000a17007388 */ /* 0x004fe80000000800 */
[----:B---3--:R-:W-:Y:S01]  /*0350*/  STS [R20], R35 ;  /* 0x0000002314007388 */ /* 0x008fe20000000800 */
[----:B------:R-:W-:Y:S06]  /*0360*/  BAR.SYNC.DEFER_BLOCKING 0x0 ;  /* 0x0000000000007b1d */ /* 0x000fec0000010000 */
[----:B------:R-:W-:Y:S04]  /*0370*/  LDS R32, [R22] ;  /* 0x0000000016207984 */ /* 0x000fe80000000800 */
[----:B------:R-:W0:Y:S04]  /*0380*/  LDS.128 R12, [R7] ;  /* 0x00000000070c7984 */ /* 0x000e280000000c00 */
[----:B------:R-:W1:Y:S04]  /*0390*/  LDS R37, [R22+0x40] ;  /* 0x0000400016257984 */ /* 0x000e680000000800 */
[----:B------:R-:W2:Y:S04]  /*03a0*/  LDS R33, [R22+0x80] ;  /* 0x0000800016217984 */ /* 0x000ea80000000800 */
[----:B------:R-:W-:Y:S04]  /*03b0*/  LDS.128 R8, [R7+0x10] ;  /* 0x0000100007087984 */ /* 0x000fe80000000c00 */
[----:B------:R-:W-:Y:S01]  /*03c0*/  LDS R36, [R22+0x3c0] ;  /* 0x0003c00016247984 */ /* 0x000fe20000000800 */
[----:B0-----:R-:W-:-:S03]  /*03d0*/  FFMA R32, R12, R32, R31 ;  /* 0x000000200c207223 */ /* 0x001fc6000000001f */
[----:B------:R-:W0:Y:S01]  /*03e0*/  LDS R12, [R22+0xc0] ;  /* 0x0000c000160c7984 */ /* 0x000e220000000800 */
[----:B-1----:R-:W-:-:S03]  /*03f0*/  FFMA R34, R37, R13, R32 ;  /* 0x0000000d25227223 */ /* 0x002fc60000000020 */
[----:B------:R-:W1:Y:S04]  /*0400*/  LDS R13, [R22+0x100] ;  /* 0x00010000160d7984 */ /* 0x000e680000000800 */
[----:B------:R-:W3:Y:S04]  /*0410*/  LDS R32, [R22+0x140] ;  /* 0x0001400016207984 */ /* 0x000ee80000000800 */
[----:B------:R-:W4:Y:S01]  /*0420*/  LDS R31, [R22+0x180] ;  /* 0x00018000161f7984 */ /* 0x000f220000000800 */
[----:B--2---:R-:W-:-:S04]  /*0430*/  FFMA R33, R33, R14, R34 ;  /* 0x0000000e21217223 */ /* 0x004fc80000000022 */
[----:B0-----:R-:W-:Y:S02]  /*0440*/  FFMA R15, R12, R15, R33 ;  /* 0x0000000f0c0f7223 */ /* 0x001fe40000000021 */
[----:B------:R-:W-:Y:S02]  /*0450*/  LDS R33, [R22+0x240] ;  /* 0x0002400016217984 */ /* 0x000fe40000000800 */
[----:B-1----:R-:W-:Y:S02]  /*0460*/  FFMA R13, R8, R13, R15 ;  /* 0x0000000d080d7223 */ /* 0x002fe4000000000f */
[----:B------:R-:W0:Y:S02]  /*0470*/  LDS R8, [R22+0x1c0] ;  /* 0x0001c00016087984 */ /* 0x000e240000000800 */
[----:B---3--:R-:W-:Y:S02]  /*0480*/  FFMA R32, R32, R9, R13 ;  /* 0x0000000920207223 */ /* 0x008fe4000000000d */
[----:B------:R-:W-:Y:S04]  /*0490*/  LDS R9, [R22+0x200] ;  /* 0x0002000016097984 */ /* 0x000fe80000000800 */
[----:B------:R-:W1:Y:S01]  /*04a0*/  LDS.128 R12, [R7+0x20] ;  /* 0x00002000070c7984 */ /* 0x000e620000000c00 */
[----:B----4-:R-:W-:-:S03]  /*04b0*/  FFMA R31, R31, R10, R32 ;  /* 0x0000000a1f1f7223 */ /* 0x010fc60000000020 */
[----:B------:R-:W2:Y:S04]  /*04c0*/  LDS R32, [R22+0x280] ;  /* 0x0002800016207984 */ /* 0x000ea80000000800 */
[----:B------:R-:W3:Y:S01]  /*04d0*/  LDS R10, [R22+0x2c0] ;  /* 0x0002c000160a7984 */ /* 0x000ee20000000800 */
[----:B0-----:R-:W-:-:S03]  /*04e0*/  FFMA R11, R8, R11, R31 ;  /* 0x0000000b080b7223 */ /* 0x001fc6000000001f */
[----:B------:R-:W-:Y:S04]  /*04f0*/  LDS R8, [R22+0x340] ;  /* 0x0003400016087984 */ /* 0x000fe80000000800 */
[----:B------:R-:W-:Y:S01]  /*0500*/  LDS R31, [R22+0x380] ;  /* 0x00038000161f7984 */ /* 0x000fe20000000800 */
[----:B-1----:R-:W-:-:S03]  /*0510*/  FFMA R12, R12, R9, R11 ;  /* 0x000000090c0c7223 */ /* 0x002fc6000000000b */
[----:B------:R-:W-:Y:S01]  /*0520*/  LDS R9, [R22+0x300] ;  /* 0x0003000016097984 */ /* 0x000fe20000000800 */
[----:B------:R-:W-:-:S04]  /*0530*/  FFMA R13, R33, R13, R12 ;  /* 0x0000000d210d7223 */ /* 0x000fc8000000000c */
[----:B--2---:R-:W-:-:S04]  /*0540*/  FFMA R13, R32, R14, R13 ;  /* 0x0000000e200d7223 */ /* 0x004fc8000000000d */
[----:B---3--:R-:W-:Y:S02]  /*0550*/  FFMA R11, R10, R15, R13 ;  /* 0x0000000f0a0b7223 */ /* 0x008fe4000000000d */
[----:B------:R-:W0:Y:S01]  /*0560*/  LDS.128 R12, [R7+0x30] ;  /* 0x00003000070c7984 */ /* 0x000e220000000c00 */
[----:B------:R-:W-:Y:S01]  /*0570*/  IADD3 R33, PT, PT, R25, -0x10, RZ ;  /* 0xfffffff019217810 */ /* 0x000fe20007ffe0ff */
[----:B------:R-:W-:Y:S01]  /*0580*/  IMAD.WIDE.U32 R34, R26, 0x4, R16 ;  /* 0x000000041a227825 */ /* 0x000fe200078e0010 */
[----:B------:R-:W-:Y:S03]  /*0590*/  BAR.SYNC.DEFER_BLOCKING 0x0 ;  /* 0x0000000000007b1d */ /* 0x000fe60000010000 */
[----:B------:R-:W-:-:S06]  /*05a0*/  IMAD.WIDE.U32 R32, R33, 0x4, R18 ;  /* 0x0000000421207825 */ /* 0x000fcc00078e0012 */
[----:B------:R-:W2:Y:S04]  /*05b0*/  LDG.E R32, desc[UR8][R32.64] ;  /* 0x0000000820207981 */ /* 0x000ea8000c1e1900 */
[----:B------:R-:W3:Y:S01]  /*05c0*/  LDG.E R35, desc[UR8][R34.64] ;  /* 0x0000000822237981 */ /* 0x000ee2000c1e1900 */
[----:B0-----:R-:W-:-:S04]  /*05d0*/  FFMA R9, R12, R9, R11 ;  /* 0x000000090c097223 */ /* 0x001fc8000000000b */
[----:B------:R-:W-:-:S04]  /*05e0*/  FFMA R13, R8, R13, R9 ;  /* 0x0000000d080d7223 */ /* 0x000fc80000000009 */
[----:B------:R-:W-:-:S04]  /*05f0*/  FFMA R13, R31, R14, R13 ;  /* 0x0000000e1f0d7223 */ /* 0x000fc8000000000d */
[----:B------:R-:W-:Y:S01]  /*0600*/  FFMA R13, R36, R15, R13 ;  /* 0x0000000f240d7223 */ /* 0x000fe2000000000d */
[----:B--2---:R-:W-:Y:S04]  /*0610*/  STS [R23], R32 ;  /* 0x0000002017007388 */ /* 0x004fe80000000800 */
[----:B---3--:R-:W-:Y:S01]  /*0620*/  STS [R20], R35 ;  /* 0x0000002314007388 */ /* 0x008fe20000000800 */
[----:B------:R-:W-:Y:S06]  /*0630*/  BAR.SYNC.DEFER_BLOCKING 0x0 ;  /* 0x0000000000007b1d */ /* 0x000fec0000010000 */
[----:B------:R-:W-:Y:S04]  /*0640*/  LDS R37, [R22] ;  /* 0x0000000016257984 */ /* 0x000fe80000000800 */
[----:B------:R-:W0:Y:S04]  /*0650*/  LDS.128 R8, [R7] ;  /* 0x0000000007087984 */ /* 0x000e280000000c00 */
[----:B------:R-:W1:Y:S04]  /*0660*/  LDS R12, [R22+0x40] ;  /* 0x00004000160c7984 */ /* 0x000e680000000800 */
[----:B------:R-:W2:Y:S04]  /*0670*/  LDS R31, [R22+0x80] ;  /* 0x00008000161f7984 */ /* 0x000ea80000000800 */
[----:B------:R-:W-:Y:S04]  /*0680*/  LDS R32, [R22+0x140] ;  /* 0x0001400016207984 */ /* 0x000fe80000000800 */
[----:B------:R-:W-:Y:S04]  /*0690*/  LDS R33, [R22+0x180] ;  /* 0x0001800016217984 */ /* 0x000fe80000000800 */
[----:B------:R-:W-:Y:S01]  /*06a0*/  LDS R36, [R22+0x3c0] ;  /* 0x0003c00016247984 */ /* 0x000fe20000000800 */
[----:B0-----:R-:W-:-:S03]  /*06b0*/  FFMA R13, R8, R37, R13 ;  /* 0x00000025080d7223 */ /* 0x001fc6000000000d */
[----:B------:R-:W0:Y:S01]  /*06c0*/  LDS R8, [R22+0xc0] ;  /* 0x0000c00016087984 */ /* 0x000e220000000800 */
[----:B-1----:R-:W-:-:S03]  /*06d0*/  FFMA R34, R12, R9, R13 ;  /* 0x000000090c227223 */ /* 0x002fc6000000000d */
[----:B------:R-:W-:Y:S04]  /*06e0*/  LDS R9, [R22+0x100] ;  /* 0x0001000016097984 */ /* 0x000fe80000000800 */
[----:B------:R-:W1:Y:S01]  /*06f0*/  LDS.128 R12, [R7+0x10] ;  /* 0x00001000070c7984 */ /* 0x000e620000000c00 */
[----:B--2---:R-:W-:-:S04]  /*0700*/  FFMA R31, R31, R10, R34 ;  /* 0x0000000a1f1f7223 */ /* 0x004fc80000000022 */
[----:B0-----:R-:W-:Y:S02]  /*0710*/  FFMA R11, R8, R11, R31 ;  /* 0x0000000b080b7223 */ /* 0x001fe4000000001f */
[----:B------:R-:W-:Y:S02]  /*0720*/  LDS R31, [R22+0x240] ;  /* 0x00024000161f7984 */ /* 0x000fe40000000800 */
[----:B-1----:R-:W-:Y:S02]  /*0730*/  FFMA R9, R12, R9, R11 ;  /* 0x000000090c097223 */ /* 0x002fe4000000000b */
[----:B------:R-:W0:Y:S02]  /*0740*/  LDS R12, [R22+0x1c0] ;  /* 0x0001c000160c7984 */ /* 0x000e240000000800 */
[----:B------:R-:W-:Y:S02]  /*0750*/  FFMA R32, R32, R13, R9 ;  /* 0x0000000d20207223 */ /* 0x000fe40000000009 */
[----:B------:R-:W-:Y:S04]  /*0760*/  LDS R13, [R22+0x200] ;  /* 0x00020000160d7984 */ /* 0x000fe80000000800 */
[----:B------:R-:W1:Y:S01]  /*0770*/  LDS.128 R8, [R7+0x20] ;  /* 0x0000200007087984 */ /* 0x000e620000000c00 */
[----:B------:R-:W-:-:S03]  /*0780*/  FFMA R33, R33, R14, R32 ;  /* 0x0000000e21217223 */ /* 0x000fc60000000020 */
[----:B------:R-:W2:Y:S04]  /*0790*/  LDS R32, [R22+0x280] ;  /* 0x0002800016207984 */ /* 0x000ea80000000800 */
[----:B------:R-:W3:Y:S01]  /*07a0*/  LDS R14, [R22+0x2c0] ;  /* 0x0002c000160e7984 */ /* 0x000ee20000000800 */
[----:B0-----:R-:W-:-:S04]  /*07b0*/  FFMA R15, R12, R15, R33 ;  /* 0x0000000f0c0f7223 */ /* 0x001fc80000000021 */
[----:B-1----:R-:W-:-:S04]  /*07c0*/  FFMA R8, R8, R13, R15 ;  /* 0x0000000d08087223 */ /* 0x002fc8000000000f */
[----:B------:R-:W-:Y:S02]  /*07d0*/  FFMA R9, R31, R9, R8 ;  /* 0x000000091f097223 */ /* 0x000fe40000000008 */
[----:B------:R-:W-:Y:S02]  /*07e0*/  LDS R8, [R22+0x340] ;  /* 0x0003400016087984 */ /* 0x000fe40000000800 */
[----:B--2---:R-:W-:Y:S02]  /*07f0*/  FFMA R13, R32, R10, R9 ;  /* 0x0000000a200d7223 */ /* 0x004fe40000000009 */
[----:B------:R-:W-:Y:S02]  /*0800*/  LDS R9, [R22+0x300] ;  /* 0x0003000016097984 */ /* 0x000fe40000000800 */
[----:B---3--:R-:W-:Y:S02]  /*0810*/  FFMA R11, R14, R11, R13 ;  /* 0x0000000b0e0b7223 */ /* 0x008fe4000000000d */
[----:B------:R-:W-:Y:S04]  /*0820*/  LDS R31, [R22+0x380] ;  /* 0x00038000161f7984 */ /* 0x000fe80000000800 */
[----:B------:R-:W0:Y:S01]  /*0830*/  LDS.128 R12, [R7+0x30] ;  /* 0x00003000070c7984 */ /* 0x000e220000000c00 */
[----:B------:R-:W-:Y:S01]  /*0840*/  IMAD.WIDE.U32 R32, R25, 0x4, R18 ;  /* 0x0000000419207825 */ /* 0x000fe200078e0012 */
[----:B------:R-:W-:Y:S03]  /*0850*/  BAR.SYNC.DEFER_BLOCKING 0x0 ;  /* 0x0000000000007b1d */ /* 0x000fe60000010000 */
[----:B------:R-:W-:-:S03]  /*0860*/  IMAD.WIDE.U32 R34, R28, 0x4, R16 ;  /* 0x000000041c227825 */ /* 0x000fc600078e0010 */
[----:B------:R-:W2:Y:S04]  /*0870*/  LDG.E R32, desc[UR8][R32.64] ;  /* 0x0000000820207981 */ /* 0x000ea8000c1e1900 */
[----:B------:R-:W3:Y:S01]  /*0880*/  LDG.E R35, desc[UR8][R34.64] ;  /* 0x0000000822237981 */ /* 0x000ee2000c1e1900 */
[----:B0-----:R-:W-:-:S04]  /*0890*/  FFMA R9, R12, R9, R11 ;  /* 0x000000090c097223 */ /* 0x001fc8000000000b */
[----:B------:R-:W-:-:S04]  /*08a0*/  FFMA R13, R8, R13, R9 ;  /* 0x0000000d080d7223 */ /* 0x000fc80000000009 */
[----:B------:R-:W-:-:S04]  /*08b0*/  FFMA R13, R31, R14, R13 ;  /* 0x0000000e1f0d7223 */ /* 0x000fc8000000000d */
[----:B------:R-:W-:Y:S01]  /*08c0*/  FFMA R13, R36, R15, R13 ;  /* 0x0000000f240d7223 */ /* 0x000fe2000000000d */
[----:B------:R-:W-:Y:S01]  /*08d0*/  IMAD.WIDE.U32 R16, R30, 0x4, R16 ;  /* 0x000000041e107825 */ /* 0x000fe200078e0010 */
[----:B--2---:R-:W-:Y:S04]  /*08e0*/  STS [R23], R32 ;  /* 0x0000002017007388 */ /* 0x004fe80000000800 */
[----:B---3--:R-:W-:Y:S01]  /*08f0*/  STS [R20], R35 ;  /* 0x0000002314007388 */ /* 0x008fe20000000800 */
[----:B------:R-:W-:Y:S06]  /*0900*/  BAR.SYNC.DEFER_BLOCKING 0x0 ;  /* 0x0000000000007b1d */ /* 0x000fec0000010000 */
[----:B------:R-:W-:Y:S04]  /*0910*/  LDS R37, [R22] ;  /* 0x0000000016257984 */ /* 0x000fe80000000800 */
[----:B------:R-:W0:Y:S04]  /*0920*/  LDS.128 R8, [R7] ;  /* 0x0000000007087984 */ /* 0x000e280000000c00 */
[----:B------:R-:W1:Y:S04]  /*0930*/  LDS R12, [R22+0x40] ;  /* 0x00004000160c7984 */ /* 0x000e680000000800 */
[----:B------:R-:W2:Y:S04]  /*0940*/  LDS R31, [R22+0x80] ;  /* 0x00008000161f7984 */ /* 0x000ea80000000800 */
[----:B------:R-:W3:Y:S04]  /*0950*/  LDS R33, [R22+0xc0] ;  /* 0x0000c00016217984 */ /* 0x000ee80000000800 */
[----:B------:R-:W-:Y:S01]  /*0960*/  LDS R35, [R22+0x300] ;  /* 0x0003000016237984 */ /* 0x000fe20000000800 */
[----:B0-----:R-:W-:-:S03]  /*0970*/  FFMA R13, R8, R37, R13 ;  /* 0x00000025080d7223 */ /* 0x001fc6000000000d */
[----:B------:R-:W-:Y:S01]  /*0980*/  LDS R8, [R22+0x140] ;  /* 0x0001400016087984 */ /* 0x000fe20000000800 */
[----:B-1----:R-:W-:-:S03]  /*0990*/  FFMA R32, R12, R9, R13 ;  /* 0x000000090c207223 */ /* 0x002fc6000000000d */
[----:B------:R-:W-:Y:S04]  /*09a0*/  LDS R9, [R22+0x100] ;  /* 0x0001000016097984 */ /* 0x000fe80000000800 */
[----:B------:R-:W0:Y:S01]  /*09b0*/  LDS.128 R12, [R7+0x10] ;  /* 0x00001000070c7984 */ /* 0x000e220000000c00 */
[----:B--2---:R-:W-:-:S03]  /*09c0*/  FFMA R10, R31, R10, R32 ;  /* 0x0000000a1f0a7223 */ /* 0x004fc60000000020 */
[----:B------:R-:W1:Y:S01]  /*09d0*/  LDS R31, [R22+0x180] ;  /* 0x00018000161f7984 */ /* 0x000e620000000800 */
[----:B---3--:R-:W-:-:S03]  /*09e0*/  FFMA R11, R33, R11, R10 ;  /* 0x0000000b210b7223 */ /* 0x008fc6000000000a */
[----:B------:R-:W-:Y:S04]  /*09f0*/  LDS R33, [R22+0x200] ;  /* 0x0002000016217984 */ /* 0x000fe80000000800 */
[----:B------:R-:W-:Y:S01]  /*0a00*/  LDS R32, [R22+0x240] ;  /* 0x0002400016207984 */ /* 0x000fe20000000800 */
[----:B0-----:R-:W-:-:S03]  /*0a10*/  FFMA R9, R12, R9, R11 ;  /* 0x000000090c097223 */ /* 0x001fc6000000000b */
[----:B------:R-:W0:Y:S01]  /*0a20*/  LDS R12, [R22+0x1c0] ;  /* 0x0001c000160c7984 */ /* 0x000e220000000800 */
[----:B------:R-:W-:-:S03]  /*0a30*/  FFMA R34, R8, R13, R9 ;  /* 0x0000000d08227223 */ /* 0x000fc60000000009 */
[----:B------:R-:W2:Y:S04]  /*0a40*/  LDS.128 R8, [R7+0x20] ;  /* 0x0000200007087984 */ /* 0x000ea80000000c00 */
[----:B------:R-:W3:Y:S01]  /*0a50*/  LDS R13, [R22+0x280] ;  /* 0x00028000160d7984 */ /* 0x000ee20000000800 */
[----:B-1----:R-:W-:-:S03]  /*0a60*/  FFMA R31, R31, R14, R34 ;  /* 0x0000000e1f1f7223 */ /* 0x002fc60000000022 */
[----:B------:R-:W-:Y:S01]  /*0a70*/  LDS R34, [R22+0x340] ;  /* 0x0003400016227984 */ /* 0x000fe20000000800 */
[----:B0-----:R-:W-:-:S04]  /*0a80*/  FFMA R15, R12, R15, R31 ;  /* 0x0000000f0c0f7223 */ /* 0x001fc8000000001f */
[----:B--2---:R-:W-:Y:S01]  /*0a90*/  FFMA R33, R8, R33, R15 ;  /* 0x0000002108217223 */ /* 0x004fe2000000000f */
[----:B------:R-:W-:-:S03]  /*0aa0*/  IADD3 R15, PT, PT, R25, 0x10, RZ ;  /* 0x00000010190f7810 */ /* 0x000fc60007ffe0ff */
[----:B------:R-:W-:Y:S02]  /*0ab0*/  FFMA R32, R32, R9, R33 ;  /* 0x0000000920207223 */ /* 0x000fe40000000021 */
[----:B------:R-:W-:Y:S01]  /*0ac0*/  IMAD.WIDE.U32 R18, R15, 0x4, R18 ;  /* 0x000000040f127825 */ /* 0x000fe200078e0012 */
[----:B------:R-:W0:Y:S03]  /*0ad0*/  LDS R9, [R22+0x2c0] ;  /* 0x0002c00016097984 */ /* 0x000e260000000800 */
[----:B---3--:R-:W-:Y:S01]  /*0ae0*/  FFMA R10, R13, R10, R32 ;  /* 0x0000000a0d0a7223 */ /* 0x008fe20000000020 */
[----:B------:R-:W-:Y:S04]  /*0af0*/  LDS R33, [R22+0x380] ;  /* 0x0003800016217984 */ /* 0x000fe80000000800 */
[----:B------:R-:W-:Y:S04]  /*0b00*/  LDS R32, [R22+0x3c0] ;  /* 0x0003c00016207984 */ /* 0x000fe80000000800 */
[----:B------:R-:W1:Y:S01]  /*0b10*/  LDS.128 R12, [R7+0x30] ;  /* 0x00003000070c7984 */ /* 0x000e620000000c00 */
[----:B------:R-:W-:Y:S06]  /*0b20*/  BAR.SYNC.DEFER_BLOCKING 0x0 ;  /* 0x0000000000007b1d */ /* 0x000fec0000010000 */
[----:B------:R-:W2:Y:S04]  /*0b30*/  LDG.E R18, desc[UR8][R18.64] ;  /* 0x0000000812127981 */ /* 0x000ea8000c1e1900 */
[----:B------:R0:W3:Y:S02]  /*0b40*/  LDG.E R16, desc[UR8][R16.64] ;  /* 0x0000000810107981 */ /* 0x0000e4000c1e1900 */
[----:B0-----:R-:W-:-:S04]  /*0b50*/  FFMA R17, R9, R11, R10 ;  /* 0x0000000b09117223 */ /* 0x001fc8000000000a */
[----:B-1----:R-:W-:-:S04]  /*0b60*/  FFMA R35, R12, R35, R17 ;  /* 0x000000230c237223 */ /* 0x002fc80000000011 */
[----:B------:R-:W-:-:S04]  /*0b70*/  FFMA R34, R34, R13, R35 ;  /* 0x0000000d22227223 */ /* 0x000fc80000000023 */
[----:B------:R-:W-:-:S04]  /*0b80*/  FFMA R33, R33, R14, R34 ;  /* 0x0000000e21217223 */ /* 0x000fc80000000022 */
[----:B------:R-:W-:Y:S01]  /*0b90*/  FFMA R17, R32, R15, R33 ;  /* 0x0000000f20117223 */ /* 0x000fe20000000021 */
[----:B------:R-:W-:-:S04]  /*0ba0*/  IADD3 R27, PT, PT, R27, 0x4, RZ ;  /* 0x000000041b1b7810 */ /* 0x000fc80007ffe0ff */
[----:B------:R-:W-:Y:S02]  /*0bb0*/  ISETP.NE.AND P0, PT, R27, RZ, PT ;  /* 0x000000ff1b00720c */ /* 0x000fe40003f05270 */
[----:B------:R-:W-:Y:S02]  /*0bc0*/  IADD3 R25, PT, PT, R25, 0x40, RZ ;  /* 0x0000004019197810 */ /* 0x000fe40007ffe0ff */
[C---:B------:R-:W-:Y:S02]  /*0bd0*/  LEA R30, R5.reuse, R30, 0x6 ;  /* 0x0000001e051e7211 */ /* 0x040fe400078e30ff */
[C---:B------:R-:W-:Y:S02]  /*0be0*/  LEA R28, R5.reuse, R28, 0x6 ;  /* 0x0000001c051c7211 */ /* 0x040fe400078e30ff */
[C---:B------:R-:W-:Y:S02]  /*0bf0*/  LEA R26, R5.reuse, R26, 0x6 ;  /* 0x0000001a051a7211 */ /* 0x040fe400078e30ff */
[----:B------:R-:W-:Y:S01]  /*0c00*/  LEA R24, R5, R24, 0x6 ;  /* 0x0000001805187211 */ /* 0x000fe200078e30ff */
        /* <DEDUP_REMOVED lines=8> */
[----:B------:R-:W-:Y:S04]  /*0c90*/  LDS R33, [R22+0x100] ;  /* 0x0001000016217984 */ /* 0x000fe80000000800 */
[----:B------:R-:W4:Y:S04]  /*0ca0*/  LDS.128 R12, [R7+0x10] ;  /* 0x00001000070c7984 */ /* 0x000f280000000c00 */
[----:B------:R-:W5:Y:S04]  /*0cb0*/  LDS R32, [R22+0x140] ;  /* 0x0001400016207984 */ /* 0x000f680000000800 */
[----:B------:R-:W5:Y:S01]  /*0cc0*/  LDS R35, [R22+0x180] ;  /* 0x0001800016237984 */ /* 0x000f620000000800 */
[----:B0-----:R-:W-:-:S03]  /*0cd0*/  FFMA R17, R8, R31, R17 ;  /* 0x0000001f08117223 */ /* 0x001fc60000000011 */
[----:B------:R-:W0:Y:S01]  /*0ce0*/  LDS R8, [R22+0x1c0] ;  /* 0x0001c00016087984 */ /* 0x000e220000000800 */
[----:B-1----:R-:W-:-:S03]  /*0cf0*/  FFMA R36, R36, R9, R17 ;  /* 0x0000000924247223 */ /* 0x002fc60000000011 */
[----:B------:R-:W-:Y:S04]  /*0d00*/  LDS R31, [R22+0x200] ;  /* 0x00020000161f7984 */ /* 0x000fe80000000800 */
[----:B------:R-:W1:Y:S01]  /*0d10*/  LDS.128 R16, [R7+0x20] ;  /* 0x0000200007107984 */ /* 0x000e620000000c00 */
[----:B--2---:R-:W-:-:S04]  /*0d20*/  FFMA R37, R37, R10, R36 ;  /* 0x0000000a25257223 */ /* 0x004fc80000000024 */
[----:B---3--:R-:W-:-:S04]  /*0d30*/  FFMA R11, R34, R11, R37 ;  /* 0x0000000b220b7223 */ /* 0x008fc80000000025 */
[----:B----4-:R-:W-:Y:S02]  /*0d40*/  FFMA R11, R12, R33, R11 ;  /* 0x000000210c0b7223 */ /* 0x010fe4000000000b */
[----:B------:R-:W2:Y:S02]  /*0d50*/  LDS R12, [R22+0x240] ;  /* 0x00024000160c7984 */ /* 0x000ea40000000800 */
[----:B-----5:R-:W-:Y:S02]  /*0d60*/  FFMA R32, R32, R13, R11 ;  /* 0x0000000d20207223 */ /* 0x020fe4000000000b */
[----:B------:R-:W3:Y:S02]  /*0d70*/  LDS R13, [R22+0x280] ;  /* 0x00028000160d7984 */ /* 0x000ee40000000800 */
[----:B------:R-:W-:Y:S02]  /*0d80*/  FFMA R35, R35, R14, R32 ;  /* 0x0000000e23237223 */ /* 0x000fe40000000020 */
[----:B------:R-:W4:Y:S04]  /*0d90*/  LDS R14, [R22+0x2c0] ;  /* 0x0002c000160e7984 */ /* 0x000f280000000800 */
[----:B------:R-:W-:Y:S01]  /*0da0*/  LDS R32, [R22+0x340] ;  /* 0x0003400016207984 */ /* 0x000fe20000000800 */
[----:B0-----:R-:W-:-:S03]  /*0db0*/  FFMA R35, R8, R15, R35 ;  /* 0x0000000f08237223 */ /* 0x001fc60000000023 */
[----:B------:R-:W-:Y:S04]  /*0dc0*/  LDS R15, [R22+0x300] ;  /* 0x00030000160f7984 */ /* 0x000fe80000000800 */
[----:B------:R-:W0:Y:S01]  /*0dd0*/  LDS.128 R8, [R7+0x30] ;  /* 0x0000300007087984 */ /* 0x000e220000000c00 */
[----:B-1----:R-:W-:-:S03]  /*0de0*/  FFMA R35, R16, R31, R35 ;  /* 0x0000001f10237223 */ /* 0x002fc60000000023 */
[----:B------:R-:W1:Y:S04]  /*0df0*/  LDS R31, [R22+0x380] ;  /* 0x00038000161f7984 */ /* 0x000e680000000800 */
[----:B------:R-:W5:Y:S01]  /*0e00*/  LDS R16, [R22+0x3c0] ;  /* 0x0003c00016107984 */ /* 0x000f620000000800 */
[----:B--2---:R-:W-:-:S04]  /*0e10*/  FFMA R12, R12, R17, R35 ;  /* 0x000000110c0c7223 */ /* 0x004fc80000000023 */
[----:B---3--:R-:W-:-:S04]  /*0e20*/  FFMA R13, R13, R18, R12 ;  /* 0x000000120d0d7223 */ /* 0x008fc8000000000c */
[----:B----4-:R-:W-:-:S04]  /*0e30*/  FFMA R13, R14, R19, R13 ;  /* 0x000000130e0d7223 */ /* 0x010fc8000000000d */
[----:B0-----:R-:W-:-:S04]  /*0e40*/  FFMA R13, R8, R15, R13 ;  /* 0x0000000f080d7223 */ /* 0x001fc8000000000d */
[----:B------:R-:W-:-:S04]  /*0e50*/  FFMA R32, R32, R9, R13 ;  /* 0x0000000920207223 */ /* 0x000fc8000000000d */
[----:B-1----:R-:W-:-:S04]  /*0e60*/  FFMA R31, R31, R10, R32 ;  /* 0x0000000a1f1f7223 */ /* 0x002fc80000000020 */
[----:B-----5:R-:W-:Y:S01]  /*0e70*/  FFMA R31, R16, R11, R31 ;  /* 0x0000000b101f7223 */ /* 0x020fe2000000001f */
[----:B------:R-:W-:Y:S06]  /*0e80*/  BAR.SYNC.DEFER_BLOCKING 0x0 ;  /* 0x0000000000007b1d */ /* 0x000fec0000010000 */
[----:B------:R-:W-:Y:S05]  /*0e90*/  @P0 BRA `(.L_x_2) ;  /* 0xfffffff4000c0947 */ /* 0x000fea000383ffff */
.L_x_1:
[----:B------:R-:W-:-:S13]  /*0ea0*/  LOP3.LUT P0, R8, R29, 0x3, RZ, 0xc0, !PT ;  /* 0x000000031d087812 */ /* 0x000fda000780c0ff */
[----:B------:R-:W-:Y:S05]  /*0eb0*/  @!P0 BRA `(.L_x_0) ;  /* 0x0000000800848947 */ /* 0x000fea0003800000 */
[----:B------:R-:W-:Y:S02]  /*0ec0*/  ISETP.NE.AND P0, PT, R8, 0x1, PT ;  /* 0x000000010800780c */ /* 0x000fe40003f05270 */
[----:B------:R-:W-:-:S04]  /*0ed0*/  LOP3.LUT R29, R29, 0x1, RZ, 0xc0, !PT ;  /* 0x000000011d1d7812 */ /* 0x000fc800078ec0ff */
[----:B------:R-:W-:-:S07]  /*0ee0*/  ISETP.NE.U32.AND P1, PT, R29, 0x1, PT ;  /* 0x000000011d00780c */ /* 0x000fce0003f25070 */
[----:B------:R-:W-:Y:S06]  /*0ef0*/  @!P0 BRA `(.L_x_3) ;  /* 0x0000000400988947 */ /* 0x000fec0003800000 */
[----:B------:R-:W0:Y:S01]  /*0f00*/  LDC.64 R16, c[0x0][0x380] ;  /* 0x0000e000ff107b82 */ /* 0x000e220000000a00 */
[C---:B------:R-:W-:Y:S02]  /*0f10*/  LEA R18, R0.reuse, R3, 0x4 ;  /* 0x0000000300127211 */ /* 0x040fe400078e20ff */
[----:B------:R-:W-:-:S03]  /*0f20*/  LEA R19, R0, R21, 0x4 ;  /* 0x0000001500137211 */ /* 0x000fc600078e20ff */
[----:B------:R-:W-:Y:S02]  /*0f30*/  IMAD R13, R18, R5, R4 ;  /* 0x00000005120d7224 */ /* 0x000fe400078e0204 */
[----:B------:R-:W1:Y:S01]  /*0f40*/  LDC.64 R32, c[0x0][0x388] ;  /* 0x0000e200ff207b82 */ /* 0x000e620000000a00 */
[----:B0-----:R-:W-:-:S05]  /*0f50*/  IMAD.WIDE.U32 R8, R19, 0x4, R16 ;  /* 0x0000000413087825 */ /* 0x001fca00078e0010 */
[----:B------:R-:W2:Y:S01]  /*0f60*/  LDG.E R23, desc[UR8][R8.64] ;  /* 0x0000000808177981 */ /* 0x000ea2000c1e1900 */
[----:B-1----:R-:W-:-:S05]  /*0f70*/  IMAD.WIDE.U32 R12, R13, 0x4, R32 ;  /* 0x000000040d0c7825 */ /* 0x002fca00078e0020 */
[----:B------:R-:W3:Y:S01]  /*0f80*/  LDG.E R22, desc[UR8][R12.64] ;  /* 0x000000080c167981 */ /* 0x000ee2000c1e1900 */
[----:B------:R-:W-:-:S04]  /*0f90*/  UIADD3 UR5, UPT, UPT, UR4, 0x400, URZ ;  /* 0x0000040004057890 */ /* 0x000fc8000fffe0ff */
[----:B------:R-:W-:Y:S01]  /*0fa0*/  ULEA UR5, UR6, UR5, 0x18 ;  /* 0x0000000506057291 */ /* 0x000fe2000f8ec0ff */
[----:B------:R-:W-:-:S05]  /*0fb0*/  LEA R30, R2, R7, 0x2 ;  /* 0x00000007021e7211 */ /* 0x000fca00078e10ff */
[----:B------:R-:W-:-:S04]  /*0fc0*/  LEA R20, R2, UR5, 0x2 ;  /* 0x0000000502147c11 */ /* 0x000fc8000f8e10ff */
[----:B------:R-:W-:Y:S02]  /*0fd0*/  LEA R25, R3, R20, 0x6 ;  /* 0x0000001403197211 */ /* 0x000fe400078e30ff */
[----:B------:R-:W-:Y:S01]  /*0fe0*/  IADD3 R18, PT, PT, R18, 0x10, RZ ;  /* 0x0000001012127810 */ /* 0x000fe20007ffe0ff */
        /* <DEDUP_REMOVED lines=11> */
[----:B------:R-:W5:Y:S04]  /*10a0*/  LDS R23, [R20+0x180] ;  /* 0x0001800014177984 */ /* 0x000f680000000800 */
[----:B------:R-:W5:Y:S04]  /*10b0*/  LDS R22, [R20+0x1c0] ;  /* 0x0001c00014167984 */ /* 0x000f680000000800 */
[----:B------:R-:W-:Y:S01]  /*10c0*/  LDS R36, [R20+0x200] ;  /* 0x0002000014247984 */ /* 0x000fe20000000800 */
[----:B0-----:R-:W-:-:S03]  /*10d0*/  FFMA R8, R8, R26, R31 ;  /* 0x0000001a08087223 */ /* 0x001fc6000000001f */
[----:B------:R-:W-:Y:S01]  /*10e0*/  LDS R34, [R20+0x2c0] ;  /* 0x0002c00014227984 */ /* 0x000fe20000000800 */
[----:B-1----:R-:W-:-:S03]  /*10f0*/  FFMA R9, R29, R9, R8 ;  /* 0x000000091d097223 */ /* 0x002fc60000000008 */
[----:B------:R-:W-:Y:S01]  /*1100*/  LDS R31, [R20+0x380] ;  /* 0x00038000141f7984 */ /* 0x000fe20000000800 */
[----:B--2---:R-:W-:-:S03]  /*1110*/  FFMA R10, R28, R10, R9 ;  /* 0x0000000a1c0a7223 */ /* 0x004fc60000000009 */
[----:B------:R-:W-:Y:S01]  /*1120*/  LDS R29, [R20+0x300] ;  /* 0x00030000141d7984 */ /* 0x000fe20000000800 */
[----:B---3--:R-:W-:Y:S01]  /*1130*/  FFMA R11, R35, R11, R10 ;  /* 0x0000000b230b7223 */ /* 0x008fe2000000000a */
[----:B------:R-:W-:Y:S02]  /*1140*/  IMAD R9, R18, R5, R4 ;  /* 0x0000000512097224 */ /* 0x000fe400078e0204 */
[----:B------:R-:W-:Y:S04]  /*1150*/  LDS R28, [R20+0x240] ;  /* 0x00024000141c7984 */ /* 0x000fe80000000800 */
[----:B------:R-:W-:Y:S01]  /*1160*/  LDS R35, [R20+0x280] ;  /* 0x0002800014237984 */ /* 0x000fe20000000800 */
[----:B----4-:R-:W-:-:S03]  /*1170*/  FFMA R11, R12, R27, R11 ;  /* 0x0000001b0c0b7223 */ /* 0x010fc6000000000b */
[----:B------:R-:W-:Y:S01]  /*1180*/  LDS R26, [R20+0x3c0] ;  /* 0x0003c000141a7984 */ /* 0x000fe20000000800 */
[----:B-----5:R-:W-:Y:S01]  /*1190*/  FFMA R24, R24, R13, R11 ;  /* 0x0000000d18187223 */ /* 0x020fe2000000000b */
[----:B------:R-:W-:Y:S01]  /*11a0*/  IADD3 R13, PT, PT, R19, 0x10, RZ ;  /* 0x00000010130d7810 */ /* 0x000fe20007ffe0ff */
[----:B------:R-:W-:-:S04]  /*11b0*/  IMAD.WIDE.U32 R32, R9, 0x4, R32 ;  /* 0x0000000409207825 */ /* 0x000fc800078e0020 */
[----:B------:R-:W-:Y:S01]  /*11c0*/  FFMA R23, R23, R14, R24 ;  /* 0x0000000e17177223 */ /* 0x000fe20000000018 */
[----:B------:R-:W0:Y:S01]  /*11d0*/  LDS.128 R8, [R7+0x20] ;  /* 0x0000200007087984 */ /* 0x000e220000000c00 */
[----:B------:R-:W-:-:S03]  /*11e0*/  IMAD.WIDE.U32 R12, R13, 0x4, R16 ;  /* 0x000000040d0c7825 */ /* 0x000fc600078e0010 */
[----:B------:R-:W-:Y:S04]  /*11f0*/  LDS R24, [R20+0x340] ;  /* 0x0003400014187984 */ /* 0x000fe80000000800 */
[----:B------:R-:W1:Y:S01]  /*1200*/  LDS.128 R16, [R7+0x30] ;  /* 0x0000300007107984 */ /* 0x000e620000000c00 */
[----:B------:R-:W-:Y:S06]  /*1210*/  BAR.SYNC.DEFER_BLOCKING 0x0 ;  /* 0x0000000000007b1d */ /* 0x000fec0000010000 */
[----:B------:R-:W2:Y:S04]  /*1220*/  LDG.E R13, desc[UR8][R12.64] ;  /* 0x000000080c0d7981 */ /* 0x000ea8000c1e1900 */
[----:B------:R3:W4:Y:S01]  /*1230*/  LDG.E R32, desc[UR8][R32.64] ;  /* 0x0000000820207981 */ /* 0x000722000c1e1900 */
[----:B------:R-:W-:-:S04]  /*1240*/  FFMA R27, R22, R15, R23 ;  /* 0x0000000f161b7223 */ /* 0x000fc80000000017 */
[----:B0-----:R-:W-:-:S04]  /*1250*/  FFMA R37, R8, R36, R27 ;  /* 0x0000002408257223 */ /* 0x001fc8000000001b */
[----:B------:R-:W-:-:S04]  /*1260*/  FFMA R8, R28, R9, R37 ;  /* 0x000000091c087223 */ /* 0x000fc80000000025 */
[----:B------:R-:W-:-:S04]  /*1270*/  FFMA R35, R35, R10, R8 ;  /* 0x0000000a23237223 */ /* 0x000fc80000000008 */
[----:B------:R-:W-:-:S04]  /*1280*/  FFMA R35, R34, R11, R35 ;  /* 0x0000000b22237223 */ /* 0x000fc80000000023 */
[----:B-1----:R-:W-:-:S04]  /*1290*/  FFMA R29, R16, R29, R35 ;  /* 0x0000001d101d7223 */ /* 0x002fc80000000023 */
[----:B------:R-:W-:-:S04]  /*12a0*/  FFMA R24, R24, R17, R29 ;  /* 0x0000001118187223 */ /* 0x000fc8000000001d */
[----:B------:R-:W-:-:S04]  /*12b0*/  FFMA R31, R31, R18, R24 ;  /* 0x000000121f1f7223 */ /* 0x000fc80000000018 */
[----:B---3--:R-:W-:Y:S01]  /*12c0*/  FFMA R33, R26, R19, R31 ;  /* 0x000000131a217223 */ /* 0x008fe2000000001f */
[----:B------:R-:W-:Y:S01]  /*12d0*/  IADD3 R0, PT, PT, R0, 0x2, RZ ;  /* 0x0000000200007810 */ /* 0x000fe20007ffe0ff */
[----:B--2---:R-:W-:Y:S04]  /*12e0*/  STS [R30], R13 ;  /* 0x0000000d1e007388 */ /* 0x004fe80000000800 */
[----:B----4-:R-:W-:Y:S01]  /*12f0*/  STS [R25], R32 ;  /* 0x0000002019007388 */ /* 0x010fe20000000800 */
        /* <DEDUP_REMOVED lines=11> */
[----:B------:R-:W-:Y:S04]  /*13b0*/  LDS R31, [R20+0x200] ;  /* 0x00020000141f7984 */ /* 0x000fe80000000800 */
[----:B------:R-:W5:Y:S01]  /*13c0*/  LDS.128 R16, [R7+0x20] ;  /* 0x0000200007107984 */ /* 0x000f620000000c00 */
[----:B0-----:R-:W-:-:S03]  /*13d0*/  FFMA R23, R12, R23, R33 ;  /* 0x000000170c177223 */ /* 0x001fc60000000021 */
[----:B------:R-:W0:Y:S01]  /*13e0*/  LDS R26, [R20+0x240] ;  /* 0x00024000141a7984 */ /* 0x000e220000000800 */
[----:B-1----:R-:W-:-:S03]  /*13f0*/  FFMA R22, R22, R13, R23 ;  /* 0x0000000d16167223 */ /* 0x002fc60000000017 */
[----:B------:R-:W1:Y:S01]  /*1400*/  LDS R23, [R20+0x280] ;  /* 0x0002800014177984 */ /* 0x000e620000000800 */
[----:B--2---:R-:W-:-:S03]  /*1410*/  FFMA R27, R27, R14, R22 ;  /* 0x0000000e1b1b7223 */ /* 0x004fc60000000016 */
[----:B------:R-:W2:Y:S01]  /*1420*/  LDS R22, [R20+0x2c0] ;  /* 0x0002c00014167984 */ /* 0x000ea20000000800 */
[----:B---3--:R-:W-:-:S03]  /*1430*/  FFMA R33, R28, R15, R27 ;  /* 0x0000000f1c217223 */ /* 0x008fc6000000001b */
[----:B------:R-:W-:Y:S04]  /*1440*/  LDS R27, [R20+0x300] ;  /* 0x00030000141b7984 */ /* 0x000fe80000000800 */
[----:B------:R-:W3:Y:S01]  /*1450*/  LDS.128 R12, [R7+0x30] ;  /* 0x00003000070c7984 */ /* 0x000ee20000000c00 */
[----:B----4-:R-:W-:-:S03]  /*1460*/  FFMA R33, R8, R25, R33 ;  /* 0x0000001908217223 */ /* 0x010fc60000000021 */
[----:B------:R-:W4:Y:S04]  /*1470*/  LDS R28, [R20+0x340] ;  /* 0x00034000141c7984 */ /* 0x000f280000000800 */
[----:B------:R-:W4:Y:S01]  /*1480*/  LDS R25, [R20+0x380] ;  /* 0x0003800014197984 */ /* 0x000f220000000800 */
[----:B-----5:R-:W-:-:S03]  /*1490*/  FFMA R30, R30, R9, R33 ;  /* 0x000000091e1e7223 */ /* 0x020fc60000000021 */
[----:B------:R-:W5:Y:S01]  /*14a0*/  LDS R8, [R20+0x3c0] ;  /* 0x0003c00014087984 */ /* 0x000f620000000800 */
[----:B------:R-:W-:-:S04]  /*14b0*/  FFMA R29, R29, R10, R30 ;  /* 0x0000000a1d1d7223 */ /* 0x000fc8000000001e */
[----:B------:R-:W-:-:S04]  /*14c0*/  FFMA R11, R24, R11, R29 ;  /* 0x0000000b180b7223 */ /* 0x000fc8000000001d */
[----:B------:R-:W-:-:S04]  /*14d0*/  FFMA R11, R16, R31, R11 ;  /* 0x0000001f100b7223 */ /* 0x000fc8000000000b */
[----:B0-----:R-:W-:-:S04]  /*14e0*/  FFMA R26, R26, R17, R11 ;  /* 0x000000111a1a7223 */ /* 0x001fc8000000000b */
[----:B-1----:R-:W-:-:S04]  /*14f0*/  FFMA R23, R23, R18, R26 ;  /* 0x0000001217177223 */ /* 0x002fc8000000001a */
[----:B--2---:R-:W-:-:S04]  /*1500*/  FFMA R19, R22, R19, R23 ;  /* 0x0000001316137223 */ /* 0x004fc80000000017 */
[----:B---3--:R-:W-:-:S04]  /*1510*/  FFMA R19, R12, R27, R19 ;  /* 0x0000001b0c137223 */ /* 0x008fc80000000013 */
[----:B----4-:R-:W-:-:S04]  /*1520*/  FFMA R28, R28, R13, R19 ;  /* 0x0000000d1c1c7223 */ /* 0x010fc80000000013 */
[----:B------:R-:W-:-:S04]  /*1530*/  FFMA R25, R25, R14, R28 ;  /* 0x0000000e19197223 */ /* 0x000fc8000000001c */
[----:B-----5:R-:W-:Y:S01]  /*1540*/  FFMA R31, R8, R15, R25 ;  /* 0x0000000f081f7223 */ /* 0x020fe20000000019 */
[----:B------:R-:W-:Y:S06]  /*1550*/  BAR.SYNC.DEFER_BLOCKING 0x0 ;  /* 0x0000000000007b1d */ /* 0x000fec0000010000 */
.L_x_3:
[----:B------:R-:W-:Y:S05]  /*1560*/  @P1 BRA `(.L_x_0) ;  /* 0x0000000000d81947 */ /* 0x000fea0003800000 */
[----:B------:R-:W0:Y:S01]  /*1570*/  LDC.64 R8, c[0x0][0x380] ;  /* 0x0000e000ff087b82 */ /* 0x000e220000000a00 */
[C---:B------:R-:W-:Y:S02]  /*1580*/  LEA R10, R0.reuse, R3, 0x4 ;  /* 0x00000003000a7211 */ /* 0x040fe400078e20ff */
[----:B------:R-:W-:-:S03]  /*1590*/  LEA R21, R0, R21, 0x4 ;  /* 0x0000001500157211 */ /* 0x000fc600078e20ff */
[----:B------:R-:W-:Y:S02]  /*15a0*/  IMAD R11, R10, R5, R4 ;  /* 0x000000050a0b7224 */ /* 0x000fe400078e0204 */
[----:B------:R-:W1:Y:S01]  /*15b0*/  LDC.64 R12, c[0x0][0x388] ;  /* 0x0000e200ff0c7b82 */ /* 0x000e620000000a00 */
[----:B0-----:R-:W-:-:S05]  /*15c0*/  IMAD.WIDE.U32 R8, R21, 0x4, R8 ;  /* 0x0000000415087825 */ /* 0x001fca00078e0008 */
[----:B------:R-:W2:Y:S01]  /*15d0*/  LDG.E R14, desc[UR8][R8.64] ;  /* 0x00000008080e7981 */ /* 0x000ea2000c1e1900 */
[----:B-1----:R-:W-:-:S06]  /*15e0*/  IMAD.WIDE.U32 R12, R11, 0x4, R12 ;  /* 0x000000040b0c7825 */ /* 0x002fcc00078e000c */
[----:B------:R-:W3:Y:S01]  /*15f0*/  LDG.E R12, desc[UR8][R12.64] ;  /* 0x000000080c0c7981 */ /* 0x000ee2000c1e1900 */
[----:B------:R-:W-:-:S04]  /*1600*/  UIADD3 UR4, UPT, UPT, UR4, 0x400, URZ ;  /* 0x0000040004047890 */ /* 0x000fc8000fffe0ff */
[----:B------:R-:W-:Y:S01]  /*1610*/  ULEA UR4, UR6, UR4, 0x18 ;  /* 0x0000000406047291 */ /* 0x000fe2000f8ec0ff */
[----:B------:R-:W-:-:S05]  /*1620*/  LEA R15, R2, R7, 0x2 ;  /* 0x00000007020f7211 */ /* 0x000fca00078e10ff */
[----:B------:R-:W-:-:S04]  /*1630*/  LEA R0, R2, UR4, 0x2 ;  /* 0x0000000402007c11 */ /* 0x000fc8000f8e10ff */
        /* <DEDUP_REMOVED lines=26> */
[----:B------:R-:W4:Y:S01]  /*17e0*/  LDS R10, [R0+0x340] ;  /* 0x00034000000a7984 */ /* 0x000f220000000800 */
[----:B-----5:R-:W-:-:S03]  /*17f0*/  FFMA R2, R2, R17, R3 ;  /* 0x0000001102027223 */ /* 0x020fc60000000003 */
[----:B------:R-:W5:Y:S04]  /*1800*/  LDS R16, [R0+0x380] ;  /* 0x0003800000107984 */ /* 0x000f680000000800 */
        /* <DEDUP_REMOVED lines=9> */
[----:B-----5:R-:W-:-:S04]  /*18a0*/  FFMA R16, R16, R30, R9 ;  /* 0x0000001e10107223 */ /* 0x020fc80000000009 */
[----:B------:R-:W-:Y:S01]  /*18b0*/  FFMA R31, R3, R31, R16 ;  /* 0x0000001f031f7223 */ /* 0x000fe20000000010 */
[----:B------:R-:W-:Y:S06]  /*18c0*/  BAR.SYNC.DEFER_BLOCKING 0x0 ;  /* 0x0000000000007b1d */ /* 0x000fec0000010000 */
.L_x_0:
[----:B------:R-:W0:Y:S01]  /*18d0*/  LDC.64 R2, c[0x0][0x390] ;  /* 0x0000e400ff027b82 */ /* 0x000e220000000a00 */
[----:B------:R-:W-:-:S04]  /*18e0*/  IMAD R5, R6, R5, R4 ;  /* 0x0000000506057224 */ /* 0x000fc800078e0204 */
[----:B0-----:R-:W-:-:S05]  /*18f0*/  IMAD.WIDE R2, R5, 0x4, R2 ;  /* 0x0000000405027825 */ /* 0x001fca00078e0202 */
[----:B------:R-:W-:Y:S01]  /*1900*/  STG.E desc[UR8][R2.64], R31 ;  /* 0x0000001f02007986 */ /* 0x000fe2000c101908 */
[----:B------:R-:W-:Y:S05]  /*1910*/  EXIT ;  /* 0x000000000000794d */ /* 0x000fea0003800000 */
.L_x_4:
[----:B------:R-:W-:-:S00]  /*1920*/  BRA `(.L_x_4) ;  /* 0xfffffffc00fc7947 */ /* 0x000fc0000383ffff */
[----:B------:R-:W-:-:S00]  /*1930*/  NOP ;  /* 0x0000000000007918 */ /* 0x000fc00000000000 */
        /* <DEDUP_REMOVED lines=12> */
.L_x_5:


//--------------------- .nv.shared._Z6matmulPKfS0_Pfi --------------------------
	.section	.nv.shared._Z6matmulPKfS0_Pfi,"aw",@nobits
	.sectionflags	@""
	.align	4
.nv.shared._Z6matmulPKfS0_Pfi:
	.zero		3072


//--------------------- .nv.shared.reserved.0     --------------------------
	.section	.nv.shared.reserved.0,"aw",@nobits
	.weak		__nv_reservedSMEM_offset_0_alias
	.size		__nv_reservedSMEM_offset_0_alias, 0, 64
	.other		__nv_reservedSMEM_offset_0_alias,@"STO_CUDA_RESERVED_SHARED STV_DEFAULT"
__nv_reservedSMEM_offset_0_alias:
	.zero		0
	.zero		64


//--------------------- .nv.constant0._Z6matmulPKfS0_Pfi --------------------------
	.section	.nv.constant0._Z6matmulPKfS0_Pfi,"a",@progbits
	.sectionflags	@""
	.align	4
.nv.constant0._Z6matmulPKfS0_Pfi:
	.zero		924


//--------------------- SYMBOLS --------------------------

	.type		.nv.reservedSmem.offset0,@object
	.size		.nv.reservedSmem.offset0,0x4
	.type		.nv.reservedSmem.cap,@object
	.size		.nv.reservedSmem.cap,0x4
